def matmul_kernel(
    a_ptr,
    b_ptr,
    c_ptr,
    M,
    N,
    K,
    stride_am,
    stride_ak,
    stride_bk,
    stride_bn,
    stride_cm,
    stride_cn,
    BLOCK_M: tl.constexpr,
    BLOCK_N: tl.constexpr,
    BLOCK_K: tl.constexpr,
    GROUP_M: tl.constexpr,
):
    pid = tl.program_id(axis=0)
    num_pid_m = tl.cdiv(M, BLOCK_M)
    num_pid_n = tl.cdiv(N, BLOCK_N)
    num_pid_in_group = GROUP_M * num_pid_n
    group_id = pid // num_pid_in_group
    first_pid_m = group_id * GROUP_M
    group_size_m = min(num_pid_m - first_pid_m, GROUP_M)
    pid_m = first_pid_m + ((pid % num_pid_in_group) % group_size_m)
    pid_n = (pid % num_pid_in_group) // group_size_m

    offs_am = (pid_m * BLOCK_M + tl.arange(0, BLOCK_M)) % M
    offs_bn = (pid_n * BLOCK_N + tl.arange(0, BLOCK_N)) % N
    offs_k = tl.arange(0, BLOCK_K)
    a_ptrs = a_ptr + offs_am[:, None] * stride_am + offs_k[None, :] * stride_ak
    b_ptrs = b_ptr + offs_k[:, None] * stride_bk + offs_bn[None, :] * stride_bn

    acc = tl.zeros((BLOCK_M, BLOCK_N), dtype=tl.float32)
    for kk in range(0, tl.cdiv(K, BLOCK_K)):
        a = tl.load(a_ptrs, mask=offs_k[None, :] < K - kk * BLOCK_K, other=0.0)
        b = tl.load(b_ptrs, mask=offs_k[:, None] < K - kk * BLOCK_K, other=0.0)
        acc = tl.dot(a, b, acc)
        a_ptrs += BLOCK_K * stride_ak
        b_ptrs += BLOCK_K * stride_bk

    c = acc.to(c_ptr.dtype.element_ty)
    offs_cm = pid_m * BLOCK_M + tl.arange(0, BLOCK_M)
    offs_cn = pid_n * BLOCK_N + tl.arange(0, BLOCK_N)
    c_ptrs = c_ptr + offs_cm[:, None] * stride_cm + offs_cn[None, :] * stride_cn
    mask = (offs_cm[:, None] < M) & (offs_cn[None, :] < N)
    tl.store(c_ptrs, c, mask=mask)

# config = {"BLOCK_K": 32, "BLOCK_M": 512, "BLOCK_N": 128, "GROUP_M": 8, "arch": "sm_100", "dtype": "fp16", "num_ctas": 1, "num_stages": 3, "num_warps": 16}
# arch = sm_100


// ===== COMPILED SASS (sm_100a) =====

	.target	sm_100a

	.elftype	@"ET_EXEC"


//--------------------- .note.nv.tkinfo           --------------------------
	.section	.note.nv.tkinfo,"",@"SHT_NOTE"
	.sectionflags	@"SHF_NOTE_NV_TKINFO"
	.tkinfo
        /*0018*/ 	.word	0x00000081
        /*0030*/ 	.string	""
        /*0030*/ 	.string	"ptxas-blackwell"
        /*0030*/ 	.string	"Cuda compilation tools, release 12.9, V12.9.86"
        /*0030*/ 	.string	"Build cuda_12.9.r12.9/compiler.36037853_0"
        /*0030*/ 	.string	"-v  -suppress-debug-info  -lineinfo  -arch sm_100a "



//--------------------- .note.nv.cuver            --------------------------
	.section	.note.nv.cuver,"",@"SHT_NOTE"
	.sectionflags	@"SHF_NOTE_NV_CUVER"
        /*0018*/ 	.short	0x0001
        /*001a*/ 	.short	0x0064
        /*001c*/ 	.short	0x0001
        /*001e*/ 	.short	0x0000
        /*0020*/ 	.short	0x0001
        /*0022*/ 	.short	0x0000


//--------------------- .nv.info                  --------------------------
	.section	.nv.info,"",@"SHT_CUDA_INFO"
	.align	4


	//----- nvinfo : EIATTR_REGCOUNT
	.align		4
        /*0000*/ 	.byte	0x04, 0x2f
        /*0002*/ 	.short	(.L_1 - .L_0)
	.align		4
.L_0:
        /*0004*/ 	.word	index@(matmul_kernel)
        /*0008*/ 	.word	0x00000020


	//----- nvinfo : EIATTR_FRAME_SIZE
	.align		4
.L_1:
        /*000c*/ 	.byte	0x04, 0x11
        /*000e*/ 	.short	(.L_3 - .L_2)
	.align		4
.L_2:
        /*0010*/ 	.word	index@(matmul_kernel)
        /*0014*/ 	.word	0x000007d8


	//----- nvinfo : EIATTR_MIN_STACK_SIZE
	.align		4
.L_3:
        /*0018*/ 	.byte	0x04, 0x12
        /*001a*/ 	.short	(.L_5 - .L_4)
	.align		4
.L_4:
        /*001c*/ 	.word	index@(matmul_kernel)
        /*0020*/ 	.word	0x000007d8
.L_5:


//--------------------- .nv.info.matmul_kernel    --------------------------
	.section	.nv.info.matmul_kernel,"",@"SHT_CUDA_INFO"
	.sectionflags	@""
	.align	4


	//----- nvinfo : EIATTR_CUDA_API_VERSION
	.align		4
        /*0000*/ 	.byte	0x04, 0x37
        /*0002*/ 	.short	(.L_7 - .L_6)
.L_6:
        /*0004*/ 	.word	0x00000081


	//----- nvinfo : EIATTR_KPARAM_INFO
	.align		4
.L_7:
        /*0008*/ 	.byte	0x04, 0x17
        /*000a*/ 	.short	(.L_9 - .L_8)
.L_8:
        /*000c*/ 	.word	0x00000000
        /*0010*/ 	.short	0x000d
        /*0012*/ 	.short	0x0048
        /*0014*/ 	.byte	0x00, 0xf4, 0x21, 0x00


	//----- nvinfo : EIATTR_KPARAM_INFO
	.align		4
.L_9:
        /*0018*/ 	.byte	0x04, 0x17
        /*001a*/ 	.short	(.L_11 - .L_10)
.L_10:
        /*001c*/ 	.word	0x00000000
        /*0020*/ 	.short	0x000c
        /*0022*/ 	.short	0x0040
        /*0024*/ 	.byte	0x00, 0xf4, 0x21, 0x00


	//----- nvinfo : EIATTR_KPARAM_INFO
	.align		4
.L_11:
        /*0028*/ 	.byte	0x04, 0x17
        /*002a*/ 	.short	(.L_13 - .L_12)
.L_12:
        /*002c*/ 	.word	0x00000000
        /*0030*/ 	.short	0x000b
        /*0032*/ 	.short	0x0038
        /*0034*/ 	.byte	0x00, 0xf0, 0x11, 0x00


	//----- nvinfo : EIATTR_KPARAM_INFO
	.align		4
.L_13:
        /*0038*/ 	.byte	0x04, 0x17
        /*003a*/ 	.short	(.L_15 - .L_14)
.L_14:
        /*003c*/ 	.word	0x00000000
        /*0040*/ 	.short	0x000a
        /*0042*/ 	.short	0x0034
        /*0044*/ 	.byte	0x00, 0xf0, 0x11, 0x00


	//----- nvinfo : EIATTR_KPARAM_INFO
	.align		4
.L_15:
        /*0048*/ 	.byte	0x04, 0x17
        /*004a*/ 	.short	(.L_17 - .L_16)
.L_16:
        /*004c*/ 	.word	0x00000000
        /*0050*/ 	.short	0x0009
        /*0052*/ 	.short	0x0030
        /*0054*/ 	.byte	0x00, 0xf0, 0x11, 0x00


	//----- nvinfo : EIATTR_KPARAM_INFO
	.align		4
.L_17:
        /*0058*/ 	.byte	0x04, 0x17
        /*005a*/ 	.short	(.L_19 - .L_18)
.L_18:
        /*005c*/ 	.word	0x00000000
        /*0060*/ 	.short	0x0008
        /*0062*/ 	.short	0x002c
        /*0064*/ 	.byte	0x00, 0xf0, 0x11, 0x00


	//----- nvinfo : EIATTR_KPARAM_INFO
	.align		4
.L_19:
        /*0068*/ 	.byte	0x04, 0x17
        /*006a*/ 	.short	(.L_21 - .L_20)
.L_20:
        /*006c*/ 	.word	0x00000000
        /*0070*/ 	.short	0x0007
        /*0072*/ 	.short	0x0028
        /*0074*/ 	.byte	0x00, 0xf0, 0x11, 0x00


	//----- nvinfo : EIATTR_KPARAM_INFO
	.align		4
.L_21:
        /*0078*/ 	.byte	0x04, 0x17
        /*007a*/ 	.short	(.L_23 - .L_22)
.L_22:
        /*007c*/ 	.word	0x00000000
        /*0080*/ 	.short	0x0006
        /*0082*/ 	.short	0x0024
        /*0084*/ 	.byte	0x00, 0xf0, 0x11, 0x00


	//----- nvinfo : EIATTR_KPARAM_INFO
	.align		4
.L_23:
        /*0088*/ 	.byte	0x04, 0x17
        /*008a*/ 	.short	(.L_25 - .L_24)
.L_24:
        /*008c*/ 	.word	0x00000000
        /*0090*/ 	.short	0x0005
        /*0092*/ 	.short	0x0020
        /*0094*/ 	.byte	0x00, 0xf0, 0x11, 0x00


	//----- nvinfo : EIATTR_KPARAM_INFO
	.align		4
.L_25:
        /*0098*/ 	.byte	0x04, 0x17
        /*009a*/ 	.short	(.L_27 - .L_26)
.L_26:
        /*009c*/ 	.word	0x00000000
        /*00a0*/ 	.short	0x0004
        /*00a2*/ 	.short	0x001c
        /*00a4*/ 	.byte	0x00, 0xf0, 0x11, 0x00


	//----- nvinfo : EIATTR_KPARAM_INFO
	.align		4
.L_27:
        /*00a8*/ 	.byte	0x04, 0x17
        /*00aa*/ 	.short	(.L_29 - .L_28)
.L_28:
        /*00ac*/ 	.word	0x00000000
        /*00b0*/ 	.short	0x0003
        /*00b2*/ 	.short	0x0018
        /*00b4*/ 	.byte	0x00, 0xf0, 0x11, 0x00


	//----- nvinfo : EIATTR_KPARAM_INFO
	.align		4
.L_29:
        /*00b8*/ 	.byte	0x04, 0x17
        /*00ba*/ 	.short	(.L_31 - .L_30)
.L_30:
        /*00bc*/ 	.word	0x00000000
        /*00c0*/ 	.short	0x0002
        /*00c2*/ 	.short	0x0010
        /*00c4*/ 	.byte	0x00, 0xf4, 0x21, 0x00


	//----- nvinfo : EIATTR_KPARAM_INFO
	.align		4
.L_31:
        /*00c8*/ 	.byte	0x04, 0x17
        /*00ca*/ 	.short	(.L_33 - .L_32)
.L_32:
        /*00cc*/ 	.word	0x00000000
        /*00d0*/ 	.short	0x0001
        /*00d2*/ 	.short	0x0008
        /*00d4*/ 	.byte	0x00, 0xf4, 0x21, 0x00


	//----- nvinfo : EIATTR_KPARAM_INFO
	.align		4
.L_33:
        /*00d8*/ 	.byte	0x04, 0x17
        /*00da*/ 	.short	(.L_35 - .L_34)
.L_34:
        /*00dc*/ 	.word	0x00000000
        /*00e0*/ 	.short	0x0000
        /*00e2*/ 	.short	0x0000
        /*00e4*/ 	.byte	0x00, 0xf4, 0x21, 0x00


	//----- nvinfo : EIATTR_SPARSE_MMA_MASK
	.align		4
.L_35:
        /*00e8*/ 	.byte	0x03, 0x50
        /*00ea*/ 	.short	0x0000


	//----- nvinfo : EIATTR_MAXREG_COUNT
	.align		4
        /*00ec*/ 	.byte	0x03, 0x1b
        /*00ee*/ 	.short	0x0080


	//----- nvinfo : EIATTR_NUM_BARRIERS
	.align		4
        /*00f0*/ 	.byte	0x02, 0x4c
        /*00f2*/ 	.byte	0x01
	.zero		1


	//----- nvinfo : EIATTR_ANNOTATIONS
	.align		4
        /*00f4*/ 	.byte	0x04, 0x55
        /*00f6*/ 	.short	(.L_37 - .L_36)


	//   ....[0]....
.L_36:
        /*00f8*/ 	.word	0x00000001
        /*00fc*/ 	.byte	0x40, 0x05, 0x00, 0x00, 0x01, 0x00, 0x00, 0x00, 0x50, 0x05, 0x00, 0x00, 0x01, 0x00, 0x00, 0x00
        /* <DEDUP_REMOVED lines=668> */
        /*2acc*/ 	.byte	0x00, 0xb5, 0x00, 0x00


	//----- nvinfo : EIATTR_VRC_CTA_INIT_COUNT
	.align		4
.L_37:
        /*2ad0*/ 	.byte	0x02, 0x4a
	.zero		1
	.zero		1


	//----- nvinfo : EIATTR_EXIT_INSTR_OFFSETS
	.align		4
        /*2ad4*/ 	.byte	0x04, 0x1c
        /*2ad6*/ 	.short	(.L_39 - .L_38)


	//   ....[0]....
.L_38:
        /*2ad8*/ 	.word	0x0000cca0


	//   ....[1]....
        /*2adc*/ 	.word	0x0000ccd0


	//----- nvinfo : EIATTR_REQNTID
	.align		4
.L_39:
        /*2ae0*/ 	.byte	0x04, 0x10
        /*2ae2*/ 	.short	(.L_41 - .L_40)
.L_40:
        /*2ae4*/ 	.word	0x00000200
        /*2ae8*/ 	.word	0x00000001
        /*2aec*/ 	.word	0x00000001


	//----- nvinfo : EIATTR_CBANK_PARAM_SIZE
	.align		4
.L_41:
        /*2af0*/ 	.byte	0x03, 0x19
        /*2af2*/ 	.short	0x0050


	//----- nvinfo : EIATTR_PARAM_CBANK
	.align		4
        /*2af4*/ 	.byte	0x04, 0x0a
        /*2af6*/ 	.short	(.L_43 - .L_42)
	.align		4
.L_42:
        /*2af8*/ 	.word	index@(.nv.constant0.matmul_kernel)
        /*2afc*/ 	.short	0x0380
        /*2afe*/ 	.short	0x0050


	//----- nvinfo : EIATTR_SW_WAR
	.align		4
.L_43:
        /*2b00*/ 	.byte	0x04, 0x36
        /*2b02*/ 	.short	(.L_45 - .L_44)
.L_44:
        /*2b04*/ 	.word	0x00000008
.L_45:


//--------------------- .nv.compat                --------------------------
	.section	.nv.compat,"",@"SHT_CUDA_COMPAT_INFO"
	.align	4
        /*0000*/ 	.byte	0x02, 0x02, 0x01, 0x00, 0x02, 0x05, 0x05, 0x00, 0x02, 0x03, 0x00, 0x00, 0x02, 0x06, 0x01, 0x00


//--------------------- .nv.callgraph             --------------------------
	.section	.nv.callgraph,"",@"SHT_CUDA_CALLGRAPH"
	.align	4
	.sectionentsize	8
	.align		4
        /*0000*/ 	.word	0x00000000
	.align		4
        /*0004*/ 	.word	0xffffffff
	.align		4
        /*0008*/ 	.word	0x00000000
	.align		4
        /*000c*/ 	.word	0xfffffffe
	.align		4
        /*0010*/ 	.word	0x00000000
	.align		4
        /*0014*/ 	.word	0xfffffffd
	.align		4
        /*0018*/ 	.word	0x00000000
	.align		4
        /*001c*/ 	.word	0xfffffffc


//--------------------- .text.matmul_kernel       --------------------------
	.section	.text.matmul_kernel,"ax",@progbits
	.align	128
        .global         matmul_kernel
        .type           matmul_kernel,@function
        .size           matmul_kernel,(.L_x_4 - matmul_kernel)
        .other          matmul_kernel,@"STO_CUDA_ENTRY STV_DEFAULT"
matmul_kernel:
.text.matmul_kernel:
[----:B------:R-:W0:Y:S08]  /*0000*/  LDC R1, c[0x0][0x37c] ;  /* 0x0000df00ff017b82 */ /* 0x000e300000000800 */
[----:B------:R-:W1:Y:S01]  /*0010*/  LDC.64 R8, c[0x0][0x398] ;  /* 0x0000e600ff087b82 */ /* 0x000e620000000a00 */
[----:B------:R-:W2:Y:S01]  /*0020*/  LDCU UR4, c[0x0][0x3a0] ;  /* 0x00007400ff0477ac */ /* 0x000ea20008000800 */
[----:B0-----:R-:W-:Y:S01]  /*0030*/  VIADD R1, R1, 0xfffff828 ;  /* 0xfffff82801017836 */ /* 0x001fe20000000000 */
[----:B------:R-:W0:Y:S05]  /*0040*/  LDCU UR7, c[0x0][0x3a0] ;  /* 0x00007400ff0777ac */ /* 0x000e2a0008000800 */
[----:B------:R-:W3:Y:S01]  /*0050*/  S2UR UR6, SR_CgaCtaId ;  /* 0x00000000000679c3 */ /* 0x000ee20000008800 */
[----:B------:R-:W-:Y:S01]  /*0060*/  UMOV UR5, 0x400 ;  /* 0x0000040000057882 */ /* 0x000fe20000000000 */
[----:B------:R-:W4:Y:S01]  /*0070*/  LDCU.64 UR8, c[0x0][0x358] ;  /* 0x00006b00ff0877ac */ /* 0x000f220008000a00 */
[----:B--2---:R-:W-:-:S04]  /*0080*/  UIADD3 UR4, UPT, UPT, UR4, 0x1f, URZ ;  /* 0x0000001f04047890 */ /* 0x004fc8000fffe0ff */
[----:B------:R-:W-:Y:S01]  /*0090*/  UISETP.GT.AND UP0, UPT, UR4, 0x1f, UPT ;  /* 0x0000001f0400788c */ /* 0x000fe2000bf04270 */
[----:B-1----:R-:W-:-:S05]  /*00a0*/  VIADD R0, R9, 0x7f ;  /* 0x0000007f09007836 */ /* 0x002fca0000000000 */
[----:B------:R-:W-:Y:S01]  /*00b0*/  SHF.R.S32.HI R3, RZ, 0x1f, R0 ;  /* 0x0000001fff037819 */ /* 0x000fe20000011400 */
[----:B---3--:R-:W-:-:S03]  /*00c0*/  ULEA UR5, UR6, UR5, 0x18 ;  /* 0x0000000506057291 */ /* 0x008fc6000f8ec0ff */
[----:B------:R-:W-:-:S04]  /*00d0*/  LEA.HI R3, R3, R0, RZ, 0x7 ;  /* 0x0000000003037211 */ /* 0x000fc800078f38ff */
[----:B------:R-:W-:Y:S02]  /*00e0*/  SHF.R.S32.HI R0, RZ, 0x7, R3 ;  /* 0x00000007ff007819 */ /* 0x000fe40000011403 */
[----:B------:R-:W1:Y:S03]  /*00f0*/  S2R R3, SR_CTAID.X ;  /* 0x0000000000037919 */ /* 0x000e660000002500 */
[----:B------:R-:W-:-:S05]  /*0100*/  IMAD.SHL.U32 R0, R0, 0x8, RZ ;  /* 0x0000000800007824 */ /* 0x000fca00078e00ff */
[-C--:B------:R-:W-:Y:S02]  /*0110*/  IABS R7, R0.reuse ;  /* 0x0000000000077213 */ /* 0x080fe40000000000 */
[----:B------:R-:W-:Y:S02]  /*0120*/  IABS R12, R0 ;  /* 0x00000000000c7213 */ /* 0x000fe40000000000 */
[----:B------:R-:W2:Y:S08]  /*0130*/  I2F.RP R2, R7 ;  /* 0x0000000700027306 */ /* 0x000eb00000209400 */
[----:B--2---:R-:W2:Y:S01]  /*0140*/  MUFU.RCP R2, R2 ;  /* 0x0000000200027308 */ /* 0x004ea20000001000 */
[----:B-1----:R-:W-:Y:S01]  /*0150*/  IABS R10, R3 ;  /* 0x00000003000a7213 */ /* 0x002fe20000000000 */
[----:B--2---:R-:W-:-:S02]  /*0160*/  VIADD R4, R2, 0xffffffe ;  /* 0x0ffffffe02047836 */ /* 0x004fc40000000000 */
[----:B------:R-:W-:-:S04]  /*0170*/  IMAD.MOV R2, RZ, RZ, -R12 ;  /* 0x000000ffff027224 */ /* 0x000fc800078e0a0c */
[----:B------:R1:W2:Y:S02]  /*0180*/  F2I.FTZ.U32.TRUNC.NTZ R5, R4 ;  /* 0x0000000400057305 */ /* 0x0002a4000021f000 */
[----:B-1----:R-:W-:Y:S02]  /*0190*/  IMAD.MOV.U32 R4, RZ, RZ, RZ ;  /* 0x000000ffff047224 */ /* 0x002fe400078e00ff */
[----:B--2---:R-:W-:-:S04]  /*01a0*/  IMAD.MOV R6, RZ, RZ, -R5 ;  /* 0x000000ffff067224 */ /* 0x004fc800078e0a05 */
[----:B------:R-:W-:Y:S02]  /*01b0*/  IMAD R11, R6, R7, RZ ;  /* 0x00000007060b7224 */ /* 0x000fe400078e02ff */
[----:B------:R-:W-:Y:S02]  /*01c0*/  IMAD.MOV.U32 R6, RZ, RZ, R10 ;  /* 0x000000ffff067224 */ /* 0x000fe400078e000a */
[----:B------:R-:W-:-:S06]  /*01d0*/  IMAD.HI.U32 R5, R5, R11, R4 ;  /* 0x0000000b05057227 */ /* 0x000fcc00078e0004 */
[----:B------:R-:W-:-:S04]  /*01e0*/  IMAD.HI.U32 R5, R5, R6, RZ ;  /* 0x0000000605057227 */ /* 0x000fc800078e00ff */
[----:B------:R-:W-:-:S05]  /*01f0*/  IMAD R2, R5, R2, R6 ;  /* 0x0000000205027224 */ /* 0x000fca00078e0206 */
[----:B------:R-:W-:-:S13]  /*0200*/  ISETP.GT.U32.AND P1, PT, R7, R2, PT ;  /* 0x000000020700720c */ /* 0x000fda0003f24070 */
[----:B------:R-:W-:Y:S02]  /*0210*/  @!P1 IMAD.IADD R2, R2, 0x1, -R7 ;  /* 0x0000000102029824 */ /* 0x000fe400078e0a07 */
[----:B------:R-:W-:Y:S01]  /*0220*/  @!P1 VIADD R5, R5, 0x1 ;  /* 0x0000000105059836 */ /* 0x000fe20000000000 */
[----:B------:R-:W-:Y:S02]  /*0230*/  ISETP.NE.AND P1, PT, R0, RZ, PT ;  /* 0x000000ff0000720c */ /* 0x000fe40003f25270 */
[----:B------:R-:W-:Y:S02]  /*0240*/  ISETP.GE.U32.AND P0, PT, R2, R7, PT ;  /* 0x000000070200720c */ /* 0x000fe40003f06070 */
[----:B------:R-:W-:-:S04]  /*0250*/  LOP3.LUT R2, R3, R0, RZ, 0x3c, !PT ;  /* 0x0000000003027212 */ /* 0x000fc800078e3cff */
[----:B------:R-:W-:Y:S01]  /*0260*/  ISETP.GE.AND P2, PT, R2, RZ, PT ;  /* 0x000000ff0200720c */ /* 0x000fe20003f46270 */
[----:B------:R-:W-:-:S06]  /*0270*/  VIADD R2, R8, 0x1ff ;  /* 0x000001ff08027836 */ /* 0x000fcc0000000000 */
[----:B------:R-:W-:-:S04]  /*0280*/  @P0 VIADD R5, R5, 0x1 ;  /* 0x0000000105050836 */ /* 0x000fc80000000000 */
[----:B------:R-:W-:Y:S01]  /*0290*/  IMAD.MOV.U32 R4, RZ, RZ, R5 ;  /* 0x000000ffff047224 */ /* 0x000fe200078e0005 */
[----:B------:R-:W-:-:S03]  /*02a0*/  SHF.R.S32.HI R5, RZ, 0x1f, R2 ;  /* 0x0000001fff057819 */ /* 0x000fc60000011402 */
[----:B------:R-:W-:Y:S01]  /*02b0*/  @!P2 IMAD.MOV R4, RZ, RZ, -R4 ;  /* 0x000000ffff04a224 */ /* 0x000fe200078e0a04 */
[----:B------:R-:W-:Y:S02]  /*02c0*/  @!P1 LOP3.LUT R4, RZ, R0, RZ, 0x33, !PT ;  /* 0x00000000ff049212 */ /* 0x000fe400078e33ff */
[----:B------:R-:W-:-:S03]  /*02d0*/  LEA.HI R5, R5, R2, RZ, 0x9 ;  /* 0x0000000205057211 */ /* 0x000fc600078f48ff */
[----:B------:R-:W-:Y:S02]  /*02e0*/  IMAD.SHL.U32 R2, R4, 0x8, RZ ;  /* 0x0000000804027824 */ /* 0x000fe400078e00ff */
[----:B------:R-:W-:-:S03]  /*02f0*/  IMAD.MOV R4, RZ, RZ, -R4 ;  /* 0x000000ffff047224 */ /* 0x000fc600078e0a04 */
[----:B------:R-:W-:Y:S01]  /*0300*/  LEA.HI.SX32 R5, R5, -R2, 0x17 ;  /* 0x8000000205057211 */ /* 0x000fe200078fbaff */
[----:B------:R-:W-:Y:S02]  /*0310*/  IMAD R15, R0, R4, R3 ;  /* 0x00000004000f7224 */ /* 0x000fe400078e0203 */
[----:B------:R-:W-:Y:S01]  /*0320*/  IMAD.MOV.U32 R4, RZ, RZ, RZ ;  /* 0x000000ffff047224 */ /* 0x000fe200078e00ff */
[----:B------:R-:W-:Y:S02]  /*0330*/  VIMNMX R6, PT, PT, R5, 0x8, PT ;  /* 0x0000000805067848 */ /* 0x000fe40003fe0100 */
[----:B------:R-:W-:Y:S02]  /*0340*/  IABS R13, R15 ;  /* 0x0000000f000d7213 */ /* 0x000fe40000000000 */
[----:B------:R-:W-:-:S04]  /*0350*/  IABS R11, R6 ;  /* 0x00000006000b7213 */ /* 0x000fc80000000000 */
[----:B------:R-:W1:Y:S08]  /*0360*/  I2F.RP R7, R11 ;  /* 0x0000000b00077306 */ /* 0x000e700000209400 */
[----:B-1----:R-:W1:Y:S02]  /*0370*/  MUFU.RCP R7, R7 ;  /* 0x0000000700077308 */ /* 0x002e640000001000 */
[----:B-1----:R-:W-:-:S06]  /*0380*/  VIADD R5, R7, 0xffffffe ;  /* 0x0ffffffe07057836 */ /* 0x002fcc0000000000 */
[----:B------:R-:W1:Y:S02]  /*0390*/  F2I.FTZ.U32.TRUNC.NTZ R5, R5 ;  /* 0x0000000500057305 */ /* 0x000e64000021f000 */
[----:B-1----:R-:W-:-:S04]  /*03a0*/  IMAD.MOV R10, RZ, RZ, -R5 ;  /* 0x000000ffff0a7224 */ /* 0x002fc800078e0a05 */
[----:B------:R-:W-:-:S04]  /*03b0*/  IMAD.MOV.U32 R0, RZ, RZ, R10 ;  /* 0x000000ffff007224 */ /* 0x000fc800078e000a */
[----:B------:R-:W-:Y:S01]  /*03c0*/  IMAD R3, R0, R11, RZ ;  /* 0x0000000b00037224 */ /* 0x000fe200078e02ff */
[----:B------:R-:W-:-:S03]  /*03d0*/  IABS R0, R6 ;  /* 0x0000000600007213 */ /* 0x000fc60000000000 */
[----:B------:R-:W-:Y:S02]  /*03e0*/  IMAD.HI.U32 R4, R5, R3, R4 ;  /* 0x0000000305047227 */ /* 0x000fe400078e0004 */
[----:B------:R-:W1:Y:S02]  /*03f0*/  S2R R5, SR_TID.X ;  /* 0x0000000000057919 */ /* 0x000e640000002100 */
[----:B------:R-:W-:Y:S02]  /*0400*/  IMAD.MOV R0, RZ, RZ, -R0 ;  /* 0x000000ffff007224 */ /* 0x000fe400078e0a00 */
[----:B------:R-:W-:-:S04]  /*0410*/  IMAD.HI.U32 R4, R4, R13, RZ ;  /* 0x0000000d04047227 */ /* 0x000fc800078e00ff */
[----:B------:R-:W-:-:S05]  /*0420*/  IMAD R0, R4, R0, R13 ;  /* 0x0000000004007224 */ /* 0x000fca00078e020d */
[----:B------:R-:W-:-:S13]  /*0430*/  ISETP.GT.U32.AND P1, PT, R11, R0, PT ;  /* 0x000000000b00720c */ /* 0x000fda0003f24070 */
[----:B------:R-:W-:Y:S02]  /*0440*/  @!P1 IMAD.IADD R0, R0, 0x1, -R11 ;  /* 0x0000000100009824 */ /* 0x000fe400078e0a0b */
[----:B------:R-:W-:Y:S01]  /*0450*/  @!P1 VIADD R4, R4, 0x1 ;  /* 0x0000000104049836 */ /* 0x000fe20000000000 */
[----:B------:R-:W-:Y:S02]  /*0460*/  ISETP.NE.AND P1, PT, R6, RZ, PT ;  /* 0x000000ff0600720c */ /* 0x000fe40003f25270 */
[----:B------:R-:W-:Y:S02]  /*0470*/  ISETP.GE.U32.AND P0, PT, R0, R11, PT ;  /* 0x0000000b0000720c */ /* 0x000fe40003f06070 */
[----:B------:R-:W-:Y:S02]  /*0480*/  LOP3.LUT R0, R15, R6, RZ, 0x3c, !PT ;  /* 0x000000060f007212 */ /* 0x000fe400078e3cff */
[----:B-1----:R-:W-:Y:S02]  /*0490*/  LOP3.LUT R14, R5, 0x1ff, RZ, 0xc0, !PT ;  /* 0x000001ff050e7812 */ /* 0x002fe400078ec0ff */
[----:B------:R-:W-:Y:S01]  /*04a0*/  ISETP.GE.AND P2, PT, R0, RZ, PT ;  /* 0x000000ff0000720c */ /* 0x000fe20003f46270 */
[----:B0-----:R-:W-:-:S06]  /*04b0*/  IMAD.U32 R0, RZ, RZ, UR7 ;  /* 0x00000007ff007e24 */ /* 0x001fcc000f8e00ff */
[----:B------:R-:W-:-:S06]  /*04c0*/  @P0 VIADD R4, R4, 0x1 ;  /* 0x0000000104040836 */ /* 0x000fcc0000000000 */
[----:B------:R-:W-:Y:S01]  /*04d0*/  @!P2 IMAD.MOV R4, RZ, RZ, -R4 ;  /* 0x000000ffff04a224 */ /* 0x000fe200078e0a04 */
[----:B------:R-:W-:-:S05]  /*04e0*/  @!P1 LOP3.LUT R4, RZ, R6, RZ, 0x33, !PT ;  /* 0x00000006ff049212 */ /* 0x000fca00078e33ff */
[----:B------:R-:W-:Y:S02]  /*04f0*/  IMAD.MOV R3, RZ, RZ, -R4 ;  /* 0x000000ffff037224 */ /* 0x000fe400078e0a04 */
[----:B------:R-:W-:Y:S02]  /*0500*/  IMAD.SHL.U32 R29, R4, 0x80, RZ ;  /* 0x00000080041d7824 */ /* 0x000fe400078e00ff */
[----:B------:R-:W-:-:S04]  /*0510*/  IMAD R3, R6, R3, R15 ;  /* 0x0000000306037224 */ /* 0x000fc800078e020f */
[----:B------:R-:W-:-:S04]  /*0520*/  IMAD.IADD R3, R2, 0x1, R3 ;  /* 0x0000000102037824 */ /* 0x000fc800078e0203 */
[----:B------:R-:W-:-:S05]  /*0530*/  IMAD R28, R3, 0x200, R14 ;  /* 0x00000200031c7824 */ /* 0x000fca00078e020e */
[----:B------:R0:W-:Y:S04]  /*0540*/  STL [R1+0x340], R28 ;  /* 0x0003401c01007387 */ /* 0x0001e80000100800 */
[----:B------:R0:W-:Y:S01]  /*0550*/  STL [R1+0x310], R29 ;  /* 0x0003101d01007387 */ /* 0x0001e20000100800 */
[----:B----4-:R-:W-:Y:S05]  /*0560*/  BRA.U UP0, `(.L_x_0) ;  /* 0x0000000100dc7547 */ /* 0x010fea000b800000 */
[----:B------:R-:W-:Y:S01]  /*0570*/  IMAD.SHL.U32 R0, R5, 0x10, RZ ;  /* 0x0000001005007824 */ /* 0x000fe200078e00ff */
[----:B------:R-:W-:Y:S02]  /*0580*/  CS2R R20, SRZ ;  /* 0x0000000000147805 */ /* 0x000fe4000001ff00 */
[----:B------:R-:W-:Y:S02]  /*0590*/  CS2R R22, SRZ ;  /* 0x0000000000167805 */ /* 0x000fe4000001ff00 */
[----:B------:R-:W-:Y:S02]  /*05a0*/  CS2R R12, SRZ ;  /* 0x00000000000c7805 */ /* 0x000fe4000001ff00 */
[----:B------:R-:W-:Y:S01]  /*05b0*/  CS2R R14, SRZ ;  /* 0x00000000000e7805 */ /* 0x000fe2000001ff00 */
[----:B------:R1:W-:Y:S01]  /*05c0*/  STL [R1+0x344], R0 ;  /* 0x0003440001007387 */ /* 0x0003e20000100800 */
[----:B------:R-:W-:Y:S02]  /*05d0*/  CS2R R8, SRZ ;  /* 0x0000000000087805 */ /* 0x000fe4000001ff00 */
[----:B------:R-:W-:-:S02]  /*05e0*/  CS2R R10, SRZ ;  /* 0x00000000000a7805 */ /* 0x000fc4000001ff00 */
[----:B------:R-:W-:Y:S01]  /*05f0*/  CS2R R4, SRZ ;  /* 0x0000000000047805 */ /* 0x000fe2000001ff00 */
[----:B------:R1:W-:Y:S01]  /*0600*/  STL [R1], RZ ;  /* 0x000000ff01007387 */ /* 0x0003e20000100800 */
[----:B------:R-:W-:Y:S02]  /*0610*/  CS2R R6, SRZ ;  /* 0x0000000000067805 */ /* 0x000fe4000001ff00 */
[----:B------:R-:W-:Y:S02]  /*0620*/  CS2R R16, SRZ ;  /* 0x0000000000107805 */ /* 0x000fe4000001ff00 */
[----:B------:R-:W-:Y:S01]  /*0630*/  CS2R R18, SRZ ;  /* 0x0000000000127805 */ /* 0x000fe2000001ff00 */
[----:B------:R1:W-:Y:S01]  /*0640*/  STL [R1+0x4], RZ ;  /* 0x000004ff01007387 */ /* 0x0003e20000100800 */
[----:B------:R-:W-:Y:S02]  /*0650*/  CS2R R24, SRZ ;  /* 0x0000000000187805 */ /* 0x000fe4000001ff00 */
[----:B------:R-:W-:Y:S01]  /*0660*/  CS2R R26, SRZ ;  /* 0x00000000001a7805 */ /* 0x000fe2000001ff00 */
[----:B------:R1:W-:Y:S04]  /*0670*/  STL [R1+0x8], RZ ;  /* 0x000008ff01007387 */ /* 0x0003e80000100800 */
        /* <DEDUP_REMOVED lines=36> */
[----:B------:R1:W-:Y:S01]  /*08c0*/  STL [R1+0x1ec], RZ ;  /* 0x0001ecff01007387 */ /* 0x0003e20000100800 */
[----:B------:R-:W-:Y:S05]  /*08d0*/  BRA `(.L_x_1) ;  /* 0x0000007800307947 */ /* 0x000fea0003800000 */
.L_x_0:
[----:B------:R-:W-:Y:S01]  /*08e0*/  IABS R6, R8 ;  /* 0x0000000800067213 */ /* 0x000fe20000000000 */
[----:B------:R-:W1:Y:S01]  /*08f0*/  LDCU UR6, c[0x0][0x3b0] ;  /* 0x00007600ff0677ac */ /* 0x000e620008000800 */
[----:B------:R-:W-:Y:S01]  /*0900*/  IABS R7, R9 ;  /* 0x0000000900077213 */ /* 0x000fe20000000000 */
[C---:B------:R-:W-:Y:S01]  /*0910*/  IMAD.SHL.U32 R26, R5.reuse, 0x10, RZ ;  /* 0x00000010051a7824 */ /* 0x040fe200078e00ff */
[----:B------:R-:W2:Y:S01]  /*0920*/  I2F.RP R12, R6 ;  /* 0x00000006000c7306 */ /* 0x000ea20000209400 */
[----:B------:R-:W-:Y:S01]  /*0930*/  IABS R14, R28 ;  /* 0x0000001c000e7213 */ /* 0x000fe20000000000 */
[----:B------:R-:W3:Y:S01]  /*0940*/  LDCU UR7, c[0x0][0x3a4] ;  /* 0x00007480ff0777ac */ /* 0x000ee20008000800 */
[----:B------:R-:W-:Y:S01]  /*0950*/  LEA.HI R15, R5, R29, RZ, 0x1b ;  /* 0x0000001d050f7211 */ /* 0x000fe200078fd8ff */
[----:B------:R-:W-:Y:S01]  /*0960*/  STL [R1+0x344], R26 ;  /* 0x0003441a01007387 */ /* 0x000fe20000100800 */
[----:B------:R-:W-:Y:S01]  /*0970*/  ISETP.GE.AND P6, PT, R28, RZ, PT ;  /* 0x000000ff1c00720c */ /* 0x000fe20003fc6270 */
[----:B------:R-:W4:Y:S01]  /*0980*/  LDCU.128 UR12, c[0x0][0x380] ;  /* 0x00007000ff0c77ac */ /* 0x000f220008000c00 */
[----:B------:R-:W-:Y:S01]  /*0990*/  ISETP.NE.AND P3, PT, R8, RZ, PT ;  /* 0x000000ff0800720c */ /* 0x000fe20003f65270 */
[----:B------:R-:W5:Y:S01]  /*09a0*/  I2F.RP R4, R7 ;  /* 0x0000000700047306 */ /* 0x000f620000209400 */
[----:B------:R-:W-:Y:S01]  /*09b0*/  VIADD R20, R15, 0x30 ;  /* 0x000000300f147836 */ /* 0x000fe20000000000 */
[----:B------:R-:W-:-:S02]  /*09c0*/  LOP3.LUT R27, R5, 0x1ff, RZ, 0xc0, !PT ;  /* 0x000001ff051b7812 */ /* 0x000fc400078ec0ff */
[----:B0-----:R-:W-:-:S04]  /*09d0*/  LOP3.LUT R28, R26, 0x200, RZ, 0xc0, !PT ;  /* 0x000002001a1c7812 */ /* 0x001fc800078ec0ff */
[----:B--2---:R-:W0:Y:S08]  /*09e0*/  MUFU.RCP R12, R12 ;  /* 0x0000000c000c7308 */ /* 0x004e300000001000 */
[----:B-----5:R-:W2:Y:S01]  /*09f0*/  MUFU.RCP R4, R4 ;  /* 0x0000000400047308 */ /* 0x020ea20000001000 */
[----:B0-----:R-:W-:-:S07]  /*0a00*/  VIADD R2, R12, 0xffffffe ;  /* 0x0ffffffe0c027836 */ /* 0x001fce0000000000 */
[----:B------:R0:W5:Y:S01]  /*0a10*/  F2I.FTZ.U32.TRUNC.NTZ R3, R2 ;  /* 0x0000000200037305 */ /* 0x000162000021f000 */
[----:B--2---:R-:W-:Y:S01]  /*0a20*/  VIADD R10, R4, 0xffffffe ;  /* 0x0ffffffe040a7836 */ /* 0x004fe20000000000 */
[----:B------:R-:W-:-:S06]  /*0a30*/  SHF.R.U32.HI R4, RZ, 0x5, R5 ;  /* 0x00000005ff047819 */ /* 0x000fcc0000011605 */
[----:B------:R2:W1:Y:S01]  /*0a40*/  F2I.FTZ.U32.TRUNC.NTZ R11, R10 ;  /* 0x0000000a000b7305 */ /* 0x000462000021f000 */
[----:B0-----:R-:W-:Y:S02]  /*0a50*/  IMAD.MOV.U32 R2, RZ, RZ, RZ ;  /* 0x000000ffff027224 */ /* 0x001fe400078e00ff */
[----:B-----5:R-:W-:Y:S02]  /*0a60*/  IMAD.MOV R13, RZ, RZ, -R3 ;  /* 0x000000ffff0d7224 */ /* 0x020fe400078e0a03 */
[----:B--2---:R-:W-:Y:S02]  /*0a70*/  IMAD.MOV.U32 R10, RZ, RZ, RZ ;  /* 0x000000ffff0a7224 */ /* 0x004fe400078e00ff */
[----:B------:R-:W-:-:S04]  /*0a80*/  IMAD R13, R13, R6, RZ ;  /* 0x000000060d0d7224 */ /* 0x000fc800078e02ff */
[----:B------:R-:W-:-:S04]  /*0a90*/  IMAD.HI.U32 R3, R3, R13, R2 ;  /* 0x0000000d03037227 */ /* 0x000fc800078e0002 */
[----:B-1----:R-:W-:Y:S02]  /*0aa0*/  IMAD.MOV R12, RZ, RZ, -R11 ;  /* 0x000000ffff0c7224 */ /* 0x002fe400078e0a0b */
[----:B------:R-:W-:-:S04]  /*0ab0*/  IMAD.HI.U32 R3, R3, R14, RZ ;  /* 0x0000000e03037227 */ /* 0x000fc800078e00ff */
[----:B------:R-:W-:Y:S02]  /*0ac0*/  IMAD R13, R12, R7, RZ ;  /* 0x000000070c0d7224 */ /* 0x000fe400078e02ff */
[----:B------:R-:W-:Y:S02]  /*0ad0*/  IMAD.MOV R3, RZ, RZ, -R3 ;  /* 0x000000ffff037224 */ /* 0x000fe400078e0a03 */
[----:B------:R-:W-:Y:S01]  /*0ae0*/  IMAD.HI.U32 R10, R11, R13, R10 ;  /* 0x0000000d0b0a7227 */ /* 0x000fe200078e000a */
[----:B------:R-:W-:-:S03]  /*0af0*/  SGXT.U32 R13, R4, 0x4 ;  /* 0x00000004040d781a */ /* 0x000fc60000000000 */
[C---:B------:R-:W-:Y:S01]  /*0b00*/  IMAD R11, R6.reuse, R3, R14 ;  /* 0x00000003060b7224 */ /* 0x040fe200078e020e */
[----:B------:R-:W-:Y:S01]  /*0b10*/  LOP3.LUT R13, R29, R13, RZ, 0xfc, !PT ;  /* 0x0000000d1d0d7212 */ /* 0x000fe200078efcff */
[C---:B------:R-:W-:Y:S02]  /*0b20*/  VIADD R2, R15.reuse, 0x70 ;  /* 0x000000700f027836 */ /* 0x040fe40000000000 */
[C---:B------:R-:W-:Y:S01]  /*0b30*/  VIADD R3, R15.reuse, 0x50 ;  /* 0x000000500f037836 */ /* 0x040fe20000000000 */
[----:B------:R-:W-:Y:S01]  /*0b40*/  ISETP.GT.U32.AND P2, PT, R6, R11, PT ;  /* 0x0000000b0600720c */ /* 0x000fe20003f44070 */
[----:B------:R-:W-:Y:S01]  /*0b50*/  VIADD R15, R15, 0x10 ;  /* 0x000000100f0f7836 */ /* 0x000fe20000000000 */
[----:B------:R-:W-:Y:S02]  /*0b60*/  IABS R16, R2 ;  /* 0x0000000200107213 */ /* 0x000fe40000000000 */
[----:B------:R-:W-:Y:S02]  /*0b70*/  IABS R14, R3 ;  /* 0x00000003000e7213 */ /* 0x000fe40000000000 */
[----:B------:R-:W-:Y:S01]  /*0b80*/  ISETP.GE.AND P1, PT, R2, RZ, PT ;  /* 0x000000ff0200720c */ /* 0x000fe20003f26270 */
[----:B------:R-:W-:Y:S01]  /*0b90*/  IMAD.HI.U32 R2, R10, R16, RZ ;  /* 0x000000100a027227 */ /* 0x000fe200078e00ff */
[----:B------:R-:W-:-:S02]  /*0ba0*/  ISETP.GE.AND P0, PT, R3, RZ, PT ;  /* 0x000000ff0300720c */ /* 0x000fc40003f06270 */
[----:B------:R-:W-:Y:S01]  /*0bb0*/  IABS R3, R20 ;  /* 0x0000001400037213 */ /* 0x000fe20000000000 */
[----:B------:R-:W-:Y:S01]  /*0bc0*/  IMAD.HI.U32 R17, R10, R14, RZ ;  /* 0x0000000e0a117227 */ /* 0x000fe200078e00ff */
[----:B------:R-:W-:Y:S02]  /*0bd0*/  IABS R12, R15 ;  /* 0x0000000f000c7213 */ /* 0x000fe40000000000 */
[----:B------:R-:W-:Y:S01]  /*0be0*/  LOP3.LUT R19, R13, 0x60, RZ, 0xfc, !PT ;  /* 0x000000600d137812 */ /* 0x000fe200078efcff */
[----:B------:R-:W-:Y:S02]  /*0bf0*/  @!P2 IMAD.IADD R11, R11, 0x1, -R6 ;  /* 0x000000010b0ba824 */ /* 0x000fe400078e0a06 */
[----:B------:R-:W-:Y:S01]  /*0c00*/  IMAD.MOV R2, RZ, RZ, -R2 ;  /* 0x000000ffff027224 */ /* 0x000fe200078e0a02 */
[----:B------:R-:W-:Y:S01]  /*0c10*/  IABS R4, R19 ;  /* 0x0000001300047213 */ /* 0x000fe20000000000 */
[----:B------:R-:W-:Y:S01]  /*0c20*/  IMAD.MOV R22, RZ, RZ, -R17 ;  /* 0x000000ffff167224 */ /* 0x000fe200078e0a11 */
[----:B------:R-:W-:Y:S01]  /*0c30*/  ISETP.GT.U32.AND P2, PT, R6, R11, PT ;  /* 0x0000000b0600720c */ /* 0x000fe20003f44070 */
[----:B------:R-:W-:Y:S01]  /*0c40*/  IMAD R16, R7, R2, R16 ;  /* 0x0000000207107224 */ /* 0x000fe200078e0210 */
[----:B------:R-:W-:Y:S01]  /*0c50*/  LOP3.LUT R17, R13, 0x40, RZ, 0xfc, !PT ;  /* 0x000000400d117812 */ /* 0x000fe200078efcff */
[----:B------:R-:W-:-:S04]  /*0c60*/  IMAD.HI.U32 R18, R10, R3, RZ ;  /* 0x000000030a127227 */ /* 0x000fc800078e00ff */
[C---:B------:R-:W-:Y:S01]  /*0c70*/  IMAD R14, R7.reuse, R22, R14 ;  /* 0x00000016070e7224 */ /* 0x040fe200078e020e */
[----:B------:R-:W-:Y:S01]  /*0c80*/  IABS R22, R17 ;  /* 0x0000001100167213 */ /* 0x000fe20000000000 */
[----:B------:R-:W-:Y:S02]  /*0c90*/  IMAD.MOV.U32 R2, RZ, RZ, R12 ;  /* 0x000000ffff027224 */ /* 0x000fe400078e000c */
[----:B------:R-:W-:Y:S01]  /*0ca0*/  IMAD.MOV R18, RZ, RZ, -R18 ;  /* 0x000000ffff127224 */ /* 0x000fe200078e0a12 */
[----:B------:R-:W-:Y:S01]  /*0cb0*/  ISETP.GT.U32.AND P5, PT, R7, R14, PT ;  /* 0x0000000e0700720c */ /* 0x000fe20003fa4070 */
[----:B------:R-:W-:Y:S01]  /*0cc0*/  @!P2 IMAD.IADD R11, R11, 0x1, -R6 ;  /* 0x000000010b0ba824 */ /* 0x000fe200078e0a06 */
[----:B------:R-:W-:Y:S01]  /*0cd0*/  ISETP.GT.U32.AND P2, PT, R7, R16, PT ;  /* 0x000000100700720c */ /* 0x000fe20003f44070 */
[----:B------:R-:W-:-:S04]  /*0ce0*/  IMAD.HI.U32 R21, R10, R2, RZ ;  /* 0x000000020a157227 */ /* 0x000fc800078e00ff */
[----:B------:R-:W-:Y:S01]  /*0cf0*/  IMAD R3, R7, R18, R3 ;  /* 0x0000001207037224 */ /* 0x000fe200078e0203 */
[----:B------:R-:W-:Y:S01]  /*0d00*/  LOP3.LUT R18, R13, 0x20, RZ, 0xfc, !PT ;  /* 0x000000200d127812 */ /* 0x000fe200078efcff */
[----:B------:R-:W-:Y:S02]  /*0d10*/  IMAD.MOV R21, RZ, RZ, -R21 ;  /* 0x000000ffff157224 */ /* 0x000fe400078e0a15 */
[----:B------:R-:W-:Y:S01]  /*0d20*/  IMAD.HI.U32 R12, R10, R4, RZ ;  /* 0x000000040a0c7227 */ /* 0x000fe200078e00ff */
[C---:B------:R-:W-:Y:S02]  /*0d30*/  ISETP.GT.U32.AND P4, PT, R7.reuse, R3, PT ;  /* 0x000000030700720c */ /* 0x040fe40003f84070 */
[----:B------:R-:W-:Y:S01]  /*0d40*/  IABS R6, R18 ;  /* 0x0000001200067213 */ /* 0x000fe20000000000 */
[----:B------:R-:W-:Y:S02]  /*0d50*/  IMAD R2, R7, R21, R2 ;  /* 0x0000001507027224 */ /* 0x000fe400078e0202 */
[----:B------:R-:W-:-:S02]  /*0d60*/  IMAD.MOV.U32 R21, RZ, RZ, R22 ;  /* 0x000000ffff157224 */ /* 0x000fc400078e0016 */
[--C-:B------:R-:W-:Y:S02]  /*0d70*/  @!P2 IMAD.IADD R16, R16, 0x1, -R7.reuse ;  /* 0x000000011010a824 */ /* 0x100fe400078e0a07 */
[----:B------:R-:W-:Y:S02]  /*0d80*/  IMAD.MOV R12, RZ, RZ, -R12 ;  /* 0x000000ffff0c7224 */ /* 0x000fe400078e0a0c */
[----:B------:R-:W-:Y:S01]  /*0d90*/  @!P5 IMAD.IADD R14, R14, 0x1, -R7 ;  /* 0x000000010e0ed824 */ /* 0x000fe200078e0a07 */
[----:B------:R-:W-:Y:S01]  /*0da0*/  ISETP.GT.U32.AND P2, PT, R7, R16, PT ;  /* 0x000000100700720c */ /* 0x000fe20003f44070 */
[----:B------:R-:W-:-:S04]  /*0db0*/  IMAD.HI.U32 R22, R10, R21, RZ ;  /* 0x000000150a167227 */ /* 0x000fc800078e00ff */
[----:B------:R-:W-:Y:S01]  /*0dc0*/  @!P6 IMAD.MOV R11, RZ, RZ, -R11 ;  /* 0x000000ffff0be224 */ /* 0x000fe200078e0a0b */
[----:B------:R-:W-:Y:S01]  /*0dd0*/  @!P3 LOP3.LUT R11, RZ, R8, RZ, 0x33, !PT ;  /* 0x00000008ff0bb212 */ /* 0x000fe200078e33ff */
[C---:B------:R-:W-:Y:S01]  /*0de0*/  IMAD R4, R7.reuse, R12, R4 ;  /* 0x0000000c07047224 */ /* 0x040fe200078e0204 */
[----:B------:R-:W-:Y:S01]  /*0df0*/  IABS R12, R13 ;  /* 0x0000000d000c7213 */ /* 0x000fe20000000000 */
[----:B------:R-:W-:Y:S01]  /*0e00*/  IMAD.MOV R24, RZ, RZ, -R22 ;  /* 0x000000ffff187224 */ /* 0x000fe200078e0a16 */
[C---:B------:R-:W-:Y:S01]  /*0e10*/  ISETP.GT.U32.AND P3, PT, R7.reuse, R14, PT ;  /* 0x0000000e0700720c */ /* 0x040fe20003f64070 */
[----:B------:R-:W-:Y:S01]  /*0e20*/  IMAD.HI.U32 R22, R10, R6, RZ ;  /* 0x000000060a167227 */ /* 0x000fe200078e00ff */
[----:B------:R-:W-:-:S03]  /*0e30*/  ISETP.GT.U32.AND P6, PT, R7, R2, PT ;  /* 0x000000020700720c */ /* 0x000fc60003fc4070 */
[----:B------:R-:W-:Y:S01]  /*0e40*/  @!P4 IMAD.IADD R3, R3, 0x1, -R7 ;  /* 0x000000010303c824 */ /* 0x000fe200078e0a07 */
[----:B------:R-:W-:Y:S01]  /*0e50*/  ISETP.GT.U32.AND P4, PT, R7, R4, PT ;  /* 0x000000040700720c */ /* 0x000fe20003f84070 */
[----:B------:R-:W-:-:S03]  /*0e60*/  IMAD.HI.U32 R23, R10, R12, RZ ;  /* 0x0000000c0a177227 */ /* 0x000fc600078e00ff */
[C---:B------:R-:W-:Y:S01]  /*0e70*/  ISETP.GT.U32.AND P5, PT, R7.reuse, R3, PT ;  /* 0x000000030700720c */ /* 0x040fe20003fa4070 */
[----:B------:R-:W-:Y:S02]  /*0e80*/  IMAD.MOV R22, RZ, RZ, -R22 ;  /* 0x000000ffff167224 */ /* 0x000fe400078e0a16 */
[----:B------:R-:W-:Y:S01]  /*0e90*/  IMAD R10, R7, R24, R21 ;  /* 0x00000018070a7224 */ /* 0x000fe200078e0215 */
[----:B------:R-:W-:Y:S01]  /*0ea0*/  LOP3.LUT R21, R5, 0x7, RZ, 0xc0, !PT ;  /* 0x0000000705157812 */ /* 0x000fe200078ec0ff */
[----:B------:R-:W-:Y:S02]  /*0eb0*/  IMAD.MOV R23, RZ, RZ, -R23 ;  /* 0x000000ffff177224 */ /* 0x000fe400078e0a17 */
[C---:B------:R-:W-:Y:S01]  /*0ec0*/  IMAD R6, R7.reuse, R22, R6 ;  /* 0x0000001607067224 */ /* 0x040fe200078e0206 */
[----:B------:R-:W-:Y:S01]  /*0ed0*/  SHF.R.U32.HI R22, RZ, 0x1, R5 ;  /* 0x00000001ff167819 */ /* 0x000fe20000011605 */
[--C-:B------:R-:W-:Y:S01]  /*0ee0*/  @!P2 IMAD.IADD R16, R16, 0x1, -R7.reuse ;  /* 0x000000011010a824 */ /* 0x100fe200078e0a07 */
[C---:B------:R-:W-:Y:S01]  /*0ef0*/  ISETP.GT.U32.AND P2, PT, R7.reuse, R10, PT ;  /* 0x0000000a0700720c */ /* 0x040fe20003f44070 */
[C---:B------:R-:W-:Y:S01]  /*0f00*/  IMAD R12, R7.reuse, R23, R12 ;  /* 0x00000017070c7224 */ /* 0x040fe200078e020c */
[----:B------:R-:W-:Y:S01]  /*0f10*/  LOP3.LUT R23, R22, 0xe0, RZ, 0xc0, !PT ;  /* 0x000000e016177812 */ /* 0x000fe200078ec0ff */
[--C-:B------:R-:W-:Y:S01]  /*0f20*/  @!P3 IMAD.IADD R14, R14, 0x1, -R7.reuse ;  /* 0x000000010e0eb824 */ /* 0x100fe200078e0a07 */
[C---:B------:R-:W-:Y:S01]  /*0f30*/  ISETP.GT.U32.AND P3, PT, R7.reuse, R6, PT ;  /* 0x000000060700720c */ /* 0x040fe20003f64070 */
[--C-:B------:R-:W-:Y:S01]  /*0f40*/  @!P4 IMAD.IADD R4, R4, 0x1, -R7.reuse ;  /* 0x000000010404c824 */ /* 0x100fe200078e0a07 */
[----:B------:R-:W-:Y:S01]  /*0f50*/  ISETP.GT.U32.AND P4, PT, R7, R12, PT ;  /* 0x0000000c0700720c */ /* 0x000fe20003f84070 */
[----:B------:R-:W-:-:S02]  /*0f60*/  @!P6 IMAD.IADD R2, R2, 0x1, -R7 ;  /* 0x000000010202e824 */ /* 0x000fc400078e0a07 */
[----:B------:R-:W-:Y:S02]  /*0f70*/  IMAD.SHL.U32 R24, R5, 0x8, RZ ;  /* 0x0000000805187824 */ /* 0x000fe400078e00ff */
[--C-:B------:R-:W-:Y:S01]  /*0f80*/  @!P5 IMAD.IADD R3, R3, 0x1, -R7.reuse ;  /* 0x000000010303d824 */ /* 0x100fe200078e0a07 */
[C---:B------:R-:W-:Y:S01]  /*0f90*/  ISETP.GT.U32.AND P5, PT, R7.reuse, R4, PT ;  /* 0x000000040700720c */ /* 0x040fe20003fa4070 */
[--C-:B------:R-:W-:Y:S01]  /*0fa0*/  @!P2 IMAD.IADD R10, R10, 0x1, -R7.reuse ;  /* 0x000000010a0aa824 */ /* 0x100fe200078e0a07 */
[----:B------:R-:W-:Y:S01]  /*0fb0*/  ISETP.GT.U32.AND P6, PT, R7, R2, PT ;  /* 0x000000020700720c */ /* 0x000fe20003fc4070 */
[----:B------:R-:W-:Y:S01]  /*0fc0*/  IMAD.SHL.U32 R8, R5, 0x2, RZ ;  /* 0x0000000205087824 */ /* 0x000fe200078e00ff */
[----:B------:R-:W-:Y:S01]  /*0fd0*/  LOP3.LUT R24, R24, 0x30, RZ, 0xc0, !PT ;  /* 0x0000003018187812 */ /* 0x000fe200078ec0ff */
[--C-:B------:R-:W-:Y:S01]  /*0fe0*/  @!P3 IMAD.IADD R6, R6, 0x1, -R7.reuse ;  /* 0x000000010606b824 */ /* 0x100fe200078e0a07 */
[----:B------:R-:W-:Y:S01]  /*0ff0*/  ISETP.GT.U32.AND P3, PT, R7, R10, PT ;  /* 0x0000000a0700720c */ /* 0x000fe20003f64070 */
[--C-:B------:R-:W-:Y:S01]  /*1000*/  @!P4 IMAD.IADD R12, R12, 0x1, -R7.reuse ;  /* 0x000000010c0cc824 */ /* 0x100fe200078e0a07 */
[----:B------:R-:W-:Y:S01]  /*1010*/  LOP3.LUT R22, R23, 0x10, R8, 0xf8, !PT ;  /* 0x0000001017167812 */ /* 0x000fe200078ef808 */
[----:B------:R-:W-:Y:S01]  /*1020*/  IMAD R25, R21, 0x40, R24 ;  /* 0x0000004015197824 */ /* 0x000fe200078e0218 */
[C---:B------:R-:W-:Y:S01]  /*1030*/  ISETP.GT.U32.AND P4, PT, R7.reuse, R6, PT ;  /* 0x000000060700720c */ /* 0x040fe20003f84070 */
[----:B------:R-:W-:Y:S01]  /*1040*/  @!P0 IMAD.MOV R14, RZ, RZ, -R14 ;  /* 0x000000ffff0e8224 */ /* 0x000fe200078e0a0e */
[----:B------:R-:W-:Y:S01]  /*1050*/  ISETP.GT.U32.AND P0, PT, R7, R12, PT ;  /* 0x0000000c0700720c */ /* 0x000fe20003f04070 */
[--C-:B------:R-:W-:Y:S01]  /*1060*/  @!P5 IMAD.IADD R4, R4, 0x1, -R7.reuse ;  /* 0x000000010404d824 */ /* 0x100fe200078e0a07 */
[----:B------:R-:W-:Y:S01]  /*1070*/  LOP3.LUT R25, R25, 0x30, R8, 0x78, !PT ;  /* 0x0000003019197812 */ /* 0x000fe200078e7808 */
[--C-:B------:R-:W-:Y:S01]  /*1080*/  @!P6 IMAD.IADD R2, R2, 0x1, -R7.reuse ;  /* 0x000000010202e824 */ /* 0x100fe200078e0a07 */
[----:B------:R-:W-:Y:S01]  /*1090*/  ISETP.GE.AND P5, PT, R19, RZ, PT ;  /* 0x000000ff1300720c */ /* 0x000fe20003fa6270 */
[----:B------:R-:W-:Y:S01]  /*10a0*/  IMAD R29, R21, 0x410, RZ ;  /* 0x00000410151d7824 */ /* 0x000fe200078e02ff */
[----:B------:R-:W-:Y:S01]  /*10b0*/  ISETP.GE.AND P6, PT, R20, RZ, PT ;  /* 0x000000ff1400720c */ /* 0x000fe20003fc6270 */
[----:B------:R-:W-:Y:S01]  /*10c0*/  IMAD.SHL.U32 R8, R5, 0x200, RZ ;  /* 0x0000020005087824 */ /* 0x000fe200078e00ff */
[----:B------:R-:W-:Y:S01]  /*10d0*/  ISETP.GE.AND P2, PT, R15, RZ, PT ;  /* 0x000000ff0f00720c */ /* 0x000fe20003f46270 */
[--C-:B------:R-:W-:Y:S01]  /*10e0*/  @!P3 IMAD.IADD R10, R10, 0x1, -R7.reuse ;  /* 0x000000010a0ab824 */ /* 0x100fe200078e0a07 */
[----:B------:R-:W-:Y:S01]  /*10f0*/  ISETP.GE.AND P3, PT, R17, RZ, PT ;  /* 0x000000ff1100720c */ /* 0x000fe20003f66270 */
[----:B------:R-:W-:Y:S01]  /*1100*/  @!P1 IMAD.MOV R16, RZ, RZ, -R16 ;  /* 0x000000ffff109224 */ /* 0x000fe200078e0a10 */
[----:B------:R-:W-:Y:S01]  /*1110*/  ISETP.GE.AND P1, PT, R13, RZ, PT ;  /* 0x000000ff0d00720c */ /* 0x000fe20003f26270 */
[--C-:B------:R-:W-:Y:S01]  /*1120*/  @!P4 IMAD.IADD R6, R6, 0x1, -R7.reuse ;  /* 0x000000010606c824 */ /* 0x100fe200078e0a07 */
[----:B------:R-:W-:Y:S01]  /*1130*/  ISETP.GE.AND P4, PT, R18, RZ, PT ;  /* 0x000000ff1200720c */ /* 0x000fe20003f86270 */
[----:B------:R-:W-:Y:S01]  /*1140*/  @!P0 IMAD.IADD R12, R12, 0x1, -R7 ;  /* 0x000000010c0c8824 */ /* 0x000fe200078e0a07 */
[----:B------:R-:W-:Y:S01]  /*1150*/  LOP3.LUT R29, R29, R22, RZ, 0x3c, !PT ;  /* 0x000000161d1d7212 */ /* 0x000fe200078e3cff */
[----:B------:R-:W-:Y:S01]  /*1160*/  @!P5 IMAD.MOV R4, RZ, RZ, -R4 ;  /* 0x000000ffff04d224 */ /* 0x000fe200078e0a04 */
[----:B------:R-:W-:Y:S01]  /*1170*/  LOP3.LUT R8, R8, 0x2000, RZ, 0xc0, !PT ;  /* 0x0000200008087812 */ /* 0x000fe200078ec0ff */
[----:B------:R-:W-:Y:S01]  /*1180*/  @!P6 IMAD.MOV R3, RZ, RZ, -R3 ;  /* 0x000000ffff03e224 */ /* 0x000fe200078e0a03 */
[----:B------:R-:W-:-:S02]  /*1190*/  ISETP.NE.AND P0, PT, R9, RZ, PT ;  /* 0x000000ff0900720c */ /* 0x000fc40003f05270 */
[----:B------:R-:W-:Y:S01]  /*11a0*/  IADD3 R29, PT, PT, R29, UR5, R8 ;  /* 0x000000051d1d7c10 */ /* 0x000fe2000fffe008 */
[----:B------:R-:W-:Y:S01]  /*11b0*/  IMAD.MOV.U32 R8, RZ, RZ, R2 ;  /* 0x000000ffff087224 */ /* 0x000fe200078e0002 */
[----:B------:R-:W-:Y:S01]  /*11c0*/  LOP3.LUT R9, RZ, R9, RZ, 0x33, !PT ;  /* 0x00000009ff097212 */ /* 0x000fe200078e33ff */
[----:B------:R-:W-:Y:S01]  /*11d0*/  IMAD.MOV.U32 R2, RZ, RZ, R10 ;  /* 0x000000ffff027224 */ /* 0x000fe200078e000a */
[----:B------:R-:W-:Y:S01]  /*11e0*/  IADD3 R28, PT, PT, R25, UR5, R28 ;  /* 0x00000005191c7c10 */ /* 0x000fe2000fffe01c */
[----:B------:R-:W-:Y:S01]  /*11f0*/  @!P2 IMAD.MOV R8, RZ, RZ, -R8 ;  /* 0x000000ffff08a224 */ /* 0x000fe200078e0a08 */
[C---:B------:R-:W-:Y:S01]  /*1200*/  SEL R10, R9.reuse, R16, !P0 ;  /* 0x00000010090a7207 */ /* 0x040fe20004000000 */
[----:B------:R-:W-:Y:S01]  /*1210*/  @!P3 IMAD.MOV R2, RZ, RZ, -R2 ;  /* 0x000000ffff02b224 */ /* 0x000fe200078e0a02 */
[C---:B------:R-:W-:Y:S01]  /*1220*/  SEL R4, R9.reuse, R4, !P0 ;  /* 0x0000000409047207 */ /* 0x040fe20004000000 */
[----:B------:R-:W-:Y:S01]  /*1230*/  @!P4 IMAD.MOV R6, RZ, RZ, -R6 ;  /* 0x000000ffff06c224 */ /* 0x000fe200078e0a06 */
[C---:B------:R-:W-:Y:S01]  /*1240*/  SEL R14, R9.reuse, R14, !P0 ;  /* 0x0000000e090e7207 */ /* 0x040fe20004000000 */
[----:B------:R-:W-:Y:S01]  /*1250*/  @!P1 IMAD.MOV R12, RZ, RZ, -R12 ;  /* 0x000000ffff0c9224 */ /* 0x000fe200078e0a0c */
[C---:B------:R-:W-:Y:S01]  /*1260*/  SEL R7, R9.reuse, R3, !P0 ;  /* 0x0000000309077207 */ /* 0x040fe20004000000 */
[----:B------:R-:W-:Y:S01]  /*1270*/  IMAD R10, R10, UR6, RZ ;  /* 0x000000060a0a7c24 */ /* 0x000fe2000f8e02ff */
[----:B------:R-:W-:-:S02]  /*1280*/  SEL R3, R9, R8, !P0 ;  /* 0x0000000809037207 */ /* 0x000fc40004000000 */
[----:B------:R-:W-:Y:S01]  /*1290*/  SEL R8, R9, R2, !P0 ;  /* 0x0000000209087207 */ /* 0x000fe20004000000 */
[----:B---3--:R-:W-:Y:S01]  /*12a0*/  IMAD R2, R11, UR7, RZ ;  /* 0x000000070b027c24 */ /* 0x008fe2000f8e02ff */
[C---:B------:R-:W-:Y:S01]  /*12b0*/  SEL R6, R9.reuse, R6, !P0 ;  /* 0x0000000609067207 */ /* 0x040fe20004000000 */
[----:B------:R-:W-:Y:S01]  /*12c0*/  IMAD R11, R4, UR6, RZ ;  /* 0x00000006040b7c24 */ /* 0x000fe2000f8e02ff */
[----:B------:R-:W-:Y:S01]  /*12d0*/  SEL R21, R9, R12, !P0 ;  /* 0x0000000c09157207 */ /* 0x000fe20004000000 */
[----:B------:R-:W-:Y:S01]  /*12e0*/  IMAD R9, R14, UR6, RZ ;  /* 0x000000060e097c24 */ /* 0x000fe2000f8e02ff */
[----:B----4-:R-:W-:Y:S01]  /*12f0*/  LEA R14, P0, R10, UR14, 0x1 ;  /* 0x0000000e0a0e7c11 */ /* 0x010fe2000f8008ff */
[----:B------:R-:W-:Y:S01]  /*1300*/  IMAD R8, R8, UR6, RZ ;  /* 0x0000000608087c24 */ /* 0x000fe2000f8e02ff */
[----:B------:R-:W-:Y:S01]  /*1310*/  LEA R13, P1, R11, UR14, 0x1 ;  /* 0x0000000e0b0d7c11 */ /* 0x000fe2000f8208ff */
[----:B------:R-:W-:Y:S01]  /*1320*/  IMAD R7, R7, UR6, RZ ;  /* 0x0000000607077c24 */ /* 0x000fe2000f8e02ff */
[----:B------:R-:W-:Y:S01]  /*1330*/  LEA R12, P2, R9, UR14, 0x1 ;  /* 0x0000000e090c7c11 */ /* 0x000fe2000f8408ff */
[----:B------:R-:W-:Y:S01]  /*1340*/  IMAD R6, R6, UR6, RZ ;  /* 0x0000000606067c24 */ /* 0x000fe2000f8e02ff */
[----:B------:R0:W-:Y:S01]  /*1350*/  STL [R1+0x25c], R14 ;  /* 0x00025c0e01007387 */ /* 0x0001e20000100800 */
[----:B------:R-:W-:Y:S01]  /*1360*/  IMAD R3, R3, UR6, RZ ;  /* 0x0000000603037c24 */ /* 0x000fe2000f8e02ff */
[C---:B------:R-:W-:Y:S01]  /*1370*/  LEA R4, P6, R2.reuse, UR12, 0x1 ;  /* 0x0000000c02047c11 */ /* 0x040fe2000f8c08ff */
[----:B------:R-:W-:Y:S01]  /*1380*/  IMAD R21, R21, UR6, RZ ;  /* 0x0000000615157c24 */ /* 0x000fe2000f8e02ff */
[----:B------:R1:W-:Y:S01]  /*1390*/  STL [R1+0x254], R13 ;  /* 0x0002540d01007387 */ /* 0x0003e20000100800 */
[----:B------:R-:W-:Y:S01]  /*13a0*/  LEA.HI.X.SX32 R9, R9, UR15, 0x1, P2 ;  /* 0x0000000f09097c11 */ /* 0x000fe200090f0eff */
[----:B------:R-:W-:Y:S01]  /*13b0*/  USHF.R.S32.HI UR6, URZ, 0x1f, UR4 ;  /* 0x0000001fff067899 */ /* 0x000fe20008011404 */
[----:B------:R-:W-:Y:S01]  /*13c0*/  LEA.HI.X.SX32 R2, R2, UR13, 0x1, P6 ;  /* 0x0000000d02027c11 */ /* 0x000fe2000b0f0eff */
[----:B------:R2:W-:Y:S01]  /*13d0*/  STL [R1+0x1ec], R12 ;  /* 0x0001ec0c01007387 */ /* 0x0005e20000100800 */
[----:B0-----:R-:W-:Y:S01]  /*13e0*/  LEA R14, P3, R8, UR14, 0x1 ;  /* 0x0000000e080e7c11 */ /* 0x001fe2000f8608ff */
[----:B------:R-:W-:Y:S01]  /*13f0*/  ULEA.HI UR6, UR6, UR4, URZ, 0x5 ;  /* 0x0000000406067291 */ /* 0x000fe2000f8f28ff */
[----:B-1----:R-:W-:-:S03]  /*1400*/  LEA R13, P4, R7, UR14, 0x1 ;  /* 0x0000000e070d7c11 */ /* 0x002fc6000f8808ff */
[----:B------:R0:W-:Y:S01]  /*1410*/  STL [R1+0x1e4], R14 ;  /* 0x0001e40e01007387 */ /* 0x0001e20000100800 */
[----:B------:R-:W-:Y:S01]  /*1420*/  LEA.HI.X.SX32 R8, R8, UR15, 0x1, P3 ;  /* 0x0000000f08087c11 */ /* 0x000fe200098f0eff */
[----:B------:R-:W-:Y:S01]  /*1430*/  USHF.R.S32.HI UR6, URZ, 0x5, UR6 ;  /* 0x00000005ff067899 */ /* 0x000fe20008011406 */
[C---:B--2---:R-:W-:Y:S01]  /*1440*/  LEA R12, P5, R6.reuse, UR14, 0x1 ;  /* 0x0000000e060c7c11 */ /* 0x044fe2000f8a08ff */
[----:B------:R1:W-:Y:S01]  /*1450*/  STL [R1+0x5c], R13 ;  /* 0x00005c0d01007387 */ /* 0x0003e20000100800 */
[----:B------:R-:W-:Y:S02]  /*1460*/  LEA.HI.X.SX32 R7, R7, UR15, 0x1, P4 ;  /* 0x0000000f07077c11 */ /* 0x000fe4000a0f0eff */
[----:B------:R-:W-:Y:S01]  /*1470*/  LEA.HI.X.SX32 R6, R6, UR15, 0x1, P5 ;  /* 0x0000000f06067c11 */ /* 0x000fe2000a8f0eff */
[----:B------:R2:W-:Y:S01]  /*1480*/  STL [R1+0x54], R12 ;  /* 0x0000540c01007387 */ /* 0x0005e20000100800 */
[----:B0-----:R-:W-:Y:S02]  /*1490*/  LEA R14, P6, R3, UR14, 0x1 ;  /* 0x0000000e030e7c11 */ /* 0x001fe4000f8c08ff */
[----:B-1----:R-:W-:-:S03]  /*14a0*/  LEA.HI.X.SX32 R13, R10, UR15, 0x1, P0 ;  /* 0x0000000f0a0d7c11 */ /* 0x002fc600080f0eff */
[----:B------:R-:W-:Y:S01]  /*14b0*/  STL [R1+0x4c], R14 ;  /* 0x00004c0e01007387 */ /* 0x000fe20000100800 */
[----:B------:R-:W-:Y:S02]  /*14c0*/  LEA.HI.X.SX32 R10, R11, UR15, 0x1, P1 ;  /* 0x0000000f0b0a7c11 */ /* 0x000fe400088f0eff */
[----:B--2---:R-:W-:Y:S01]  /*14d0*/  LEA R12, P0, R21, UR14, 0x1 ;  /* 0x0000000e150c7c11 */ /* 0x004fe2000f8008ff */
[----:B------:R-:W-:Y:S01]  /*14e0*/  STL [R1+0x258], R13 ;  /* 0x0002580d01007387 */ /* 0x000fe20000100800 */
[----:B------:R-:W-:Y:S02]  /*14f0*/  LEA.HI.X.SX32 R3, R3, UR15, 0x1, P6 ;  /* 0x0000000f03037c11 */ /* 0x000fe4000b0f0eff */
[----:B------:R-:W-:Y:S01]  /*1500*/  LEA.HI.X.SX32 R21, R21, UR15, 0x1, P0 ;  /* 0x0000000f15157c11 */ /* 0x000fe200080f0eff */
[----:B------:R-:W-:Y:S04]  /*1510*/  STL [R1+0x44], R12 ;  /* 0x0000440c01007387 */ /* 0x000fe80000100800 */
[----:B------:R-:W-:Y:S04]  /*1520*/  STL [R1+0x250], R10 ;  /* 0x0002500a01007387 */ /* 0x000fe80000100800 */
[----:B------:R-:W-:Y:S04]  /*1530*/  STL [R1+0x1e8], R9 ;  /* 0x0001e80901007387 */ /* 0x000fe80000100800 */
[----:B------:R0:W-:Y:S04]  /*1540*/  STL [R1+0x1e0], R8 ;  /* 0x0001e00801007387 */ /* 0x0001e80000100800 */
[----:B------:R1:W-:Y:S04]  /*1550*/  STL [R1+0x58], R7 ;  /* 0x0000580701007387 */ /* 0x0003e80000100800 */
[----:B------:R2:W-:Y:S01]  /*1560*/  STL [R1+0x50], R6 ;  /* 0x0000500601007387 */ /* 0x0005e20000100800 */
[----:B0-----:R-:W-:-:S03]  /*1570*/  LOP3.LUT R8, R5, 0x1f, RZ, 0xc0, !PT ;  /* 0x0000001f05087812 */ /* 0x001fc600078ec0ff */
[----:B------:R0:W-:Y:S01]  /*1580*/  STL [R1+0x48], R3 ;  /* 0x0000480301007387 */ /* 0x0001e20000100800 */
[----:B------:R-:W-:Y:S01]  /*1590*/  SHF.R.U32.HI R5, RZ, 0x2, R5 ;  /* 0x00000002ff057819 */ /* 0x000fe20000011605 */
[----:B-1----:R-:W-:Y:S02]  /*15a0*/  IMAD.SHL.U32 R7, R27, 0x2, RZ ;  /* 0x000000021b077824 */ /* 0x002fe400078e00ff */
[----:B------:R1:W-:Y:S01]  /*15b0*/  STL [R1+0x290], RZ ;  /* 0x000290ff01007387 */ /* 0x0003e20000100800 */
[----:B--2---:R-:W0:Y:S02]  /*15c0*/  LDC R6, c[0x0][0x3ac] ;  /* 0x0000eb00ff067b82 */ /* 0x004e240000000800 */
[C---:B------:R-:W-:Y:S01]  /*15d0*/  LOP3.LUT R5, R7.reuse, 0x30, R5, 0x78, !PT ;  /* 0x0000003007057812 */ /* 0x040fe200078e7805 */
[----:B------:R1:W-:Y:S01]  /*15e0*/  STL [R1+0x294], RZ ;  /* 0x000294ff01007387 */ /* 0x0003e20000100800 */
[C---:B------:R-:W-:Y:S02]  /*15f0*/  LOP3.LUT R5, R7.reuse, 0x30, RZ, 0x3c, !PT ;  /* 0x0000003007057812 */ /* 0x040fe400078e3cff */
[C---:B------:R-:W-:Y:S01]  /*1600*/  LOP3.LUT R5, R7.reuse, 0x60, RZ, 0x3c, !PT ;  /* 0x0000006007057812 */ /* 0x040fe200078e3cff */
[----:B------:R1:W-:Y:S04]  /*1610*/  STL [R1+0x298], RZ ;  /* 0x000298ff01007387 */ /* 0x0003e80000100800 */
[----:B------:R1:W-:Y:S04]  /*1620*/  STL [R1+0x29c], RZ ;  /* 0x00029cff01007387 */ /* 0x0003e80000100800 */
[----:B------:R1:W-:Y:S04]  /*1630*/  STL [R1+0x260], RZ ;  /* 0x000260ff01007387 */ /* 0x0003e80000100800 */
[----:B------:R1:W-:Y:S04]  /*1640*/  STL [R1+0x264], RZ ;  /* 0x000264ff01007387 */ /* 0x0003e80000100800 */
[----:B------:R1:W-:Y:S01]  /*1650*/  STL [R1+0x268], RZ ;  /* 0x000268ff01007387 */ /* 0x0003e20000100800 */
[----:B0-----:R-:W-:Y:S01]  /*1660*/  IMAD R3, R8, R6, RZ ;  /* 0x0000000608037224 */ /* 0x001fe200078e02ff */
[----:B------:R-:W-:-:S02]  /*1670*/  LOP3.LUT R3, R7, 0x10, RZ, 0x3c, !PT ;  /* 0x0000001007037812 */ /* 0x000fc400078e3cff */
[----:B------:R1:W-:Y:S01]  /*1680*/  STL [R1+0x26c], RZ ;  /* 0x00026cff01007387 */ /* 0x0003e20000100800 */
[C---:B------:R-:W-:Y:S02]  /*1690*/  LOP3.LUT R6, R7.reuse, 0x20, RZ, 0x3c, !PT ;  /* 0x0000002007067812 */ /* 0x040fe400078e3cff */
[C---:B------:R-:W-:Y:S01]  /*16a0*/  LOP3.LUT R3, R7.reuse, 0x40, RZ, 0x3c, !PT ;  /* 0x0000004007037812 */ /* 0x040fe200078e3cff */
[----:B------:R1:W-:Y:S01]  /*16b0*/  STL [R1+0x240], RZ ;  /* 0x000240ff01007387 */ /* 0x0003e20000100800 */
[C---:B------:R-:W-:Y:S02]  /*16c0*/  LOP3.LUT R6, R7.reuse, 0x50, RZ, 0x3c, !PT ;  /* 0x0000005007067812 */ /* 0x040fe400078e3cff */
[----:B------:R-:W-:Y:S01]  /*16d0*/  LOP3.LUT R3, R7, 0x70, RZ, 0x3c, !PT ;  /* 0x0000007007037812 */ /* 0x000fe200078e3cff */
        /* <DEDUP_REMOVED lines=118> */
[----:B------:R1:W-:Y:S02]  /*1e40*/  STL [R1+0x13c], RZ ;  /* 0x00013cff01007387 */ /* 0x0003e40000100800 */
.L_x_2:
[----:B------:R-:W0:Y:S01]  /*1e50*/  LDC R5, c[0x0][0x3a8] ;  /* 0x0000ea00ff057b82 */ /* 0x000e220000000800 */
[C---:B------:R-:W-:Y:S01]  /*1e60*/  ISETP.GT.AND P1, PT, R0.reuse, 0x8, PT ;  /* 0x000000080000780c */ /* 0x040fe20003f24270 */
[----:B------:R-:W-:Y:S01]  /*1e70*/  IMAD.MOV.U32 R3, RZ, RZ, R2 ;  /* 0x000000ffff037224 */ /* 0x000fe200078e0002 */
[----:B------:R2:W-:Y:S01]  /*1e80*/  STL [R1+0x7d0], R23 ;  /* 0x0007d01701007387 */ /* 0x0005e20000100800 */
[----:B------:R-:W-:Y:S01]  /*1e90*/  IMAD.MOV.U32 R2, RZ, RZ, R4 ;  /* 0x000000ffff027224 */ /* 0x000fe200078e0004 */
[----:B------:R-:W-:Y:S02]  /*1ea0*/  PRMT R6, RZ, 0x7610, R6 ;  /* 0x00007610ff067816 */ /* 0x000fe40000000006 */
[----:B------:R3:W-:Y:S01]  /*1eb0*/  STL [R1+0x7cc], R22 ;  /* 0x0007cc1601007387 */ /* 0x0007e20000100800 */
[----:B------:R-:W4:Y:S01]  /*1ec0*/  LDC R7, c[0x0][0x3a8] ;  /* 0x0000ea00ff077b82 */ /* 0x000f220000000800 */
[----:B------:R-:W-:Y:S02]  /*1ed0*/  ISETP.GT.AND P0, PT, R0, RZ, PT ;  /* 0x000000ff0000720c */ /* 0x000fe40003f04270 */
[----:B------:R-:W-:Y:S01]  /*1ee0*/  STL [R1+0x7c8], R19 ;  /* 0x0007c81301007387 */ /* 0x000fe20000100800 */
[----:B------:R-:W-:-:S03]  /*1ef0*/  PRMT R20, RZ, 0x7610, R20 ;  /* 0x00007610ff147816 */ /* 0x000fc60000000014 */
[----:B------:R-:W-:Y:S01]  /*1f00*/  STL [R1+0x7c4], R18 ;  /* 0x0007c41201007387 */ /* 0x000fe20000100800 */
[----:B------:R-:W1:Y:S03]  /*1f10*/  LDC R10, c[0x0][0x3a8] ;  /* 0x0000ea00ff0a7b82 */ /* 0x000e660000000800 */
[----:B------:R-:W-:Y:S04]  /*1f20*/  STL [R1+0x7c0], R17 ;  /* 0x0007c01101007387 */ /* 0x000fe80000100800 */
[----:B------:R-:W-:Y:S01]  /*1f30*/  STL [R1+0x7bc], R16 ;  /* 0x0007bc1001007387 */ /* 0x000fe20000100800 */
[----:B0-----:R-:W-:Y:S01]  /*1f40*/  IMAD.SHL.U32 R5, R5, 0x8, RZ ;  /* 0x0000000805057824 */ /* 0x001fe200078e00ff */
[----:B------:R-:W-:Y:S01]  /*1f50*/  ISETP.GT.AND P3, PT, R0, 0x5, PT ;  /* 0x000000050000780c */ /* 0x000fe20003f64270 */
[----:B------:R-:W0:Y:S01]  /*1f60*/  LDC R8, c[0x0][0x3a8] ;  /* 0x0000ea00ff087b82 */ /* 0x000e220000000800 */
[----:B-----5:R-:W-:Y:S01]  /*1f70*/  STL [R1+0x7b8], R15 ;  /* 0x0007b80f01007387 */ /* 0x020fe20000100800 */
[----:B------:R-:W-:-:S03]  /*1f80*/  IMAD.WIDE R4, R5, 0x2, R2 ;  /* 0x0000000205047825 */ /* 0x000fc600078e0202 */
[----:B------:R-:W-:Y:S04]  /*1f90*/  STL [R1+0x7b4], R14 ;  /* 0x0007b40e01007387 */ /* 0x000fe80000100800 */
[----:B------:R1:W3:Y:S04]  /*1fa0*/  @P1 LDG.E.U16 R6, desc[UR8][R4.64] ;  /* 0x0000000804061981 */ /* 0x0002e8000c1e1500 */
[----:B------:R-:W-:Y:S04]  /*1fb0*/  STL [R1+0x7b0], R21 ;  /* 0x0007b01501007387 */ /* 0x000fe80000100800 */
[----:B------:R-:W-:Y:S04]  /*1fc0*/  STL [R1+0x77c], R29 ;  /* 0x00077c1d01007387 */ /* 0x000fe80000100800 */
[----:B------:R-:W-:Y:S01]  /*1fd0*/  STL [R1+0x778], R28 ;  /* 0x0007781c01007387 */ /* 0x000fe20000100800 */
[----:B------:R-:W-:-:S03]  /*1fe0*/  ISETP.GT.AND P1, PT, R0, 0x3, PT ;  /* 0x000000030000780c */ /* 0x000fc60003f24270 */
[----:B------:R-:W3:Y:S01]  /*1ff0*/  @P0 LDG.E.U16 R20, desc[UR8][R2.64] ;  /* 0x0000000802140981 */ /* 0x000ee2000c1e1500 */
[----:B------:R-:W-:Y:S01]  /*2000*/  ISETP.GT.AND P0, PT, R0, 0x2, PT ;  /* 0x000000020000780c */ /* 0x000fe20003f04270 */
[----:B----4-:R-:W-:Y:S01]  /*2010*/  IMAD.SHL.U32 R7, R7, 0x2, RZ ;  /* 0x0000000207077824 */ /* 0x010fe200078e00ff */
[----:B--2---:R-:W-:Y:S01]  /*2020*/  PRMT R23, RZ, 0x7610, R23 ;  /* 0x00007610ff177816 */ /* 0x004fe20000000017 */
[----:B-1----:R-:W-:Y:S01]  /*2030*/  IMAD R10, R10, 0x5, RZ ;  /* 0x000000050a0a7824 */ /* 0x002fe200078e02ff */
[----:B---3--:R-:W-:Y:S01]  /*2040*/  PRMT R22, RZ, 0x7610, R22 ;  /* 0x00007610ff167816 */ /* 0x008fe20000000016 */
[----:B------:R-:W-:Y:S01]  /*2050*/  IMAD.WIDE R4, R7, 0x2, R2 ;  /* 0x0000000207047825 */ /* 0x000fe200078e0202 */
[----:B------:R-:W-:-:S03]  /*2060*/  PRMT R12, RZ, 0x7610, R12 ;  /* 0x00007610ff0c7816 */ /* 0x000fc6000000000c */
[----:B------:R-:W-:-:S04]  /*2070*/  IMAD.WIDE R10, R10, 0x2, R2 ;  /* 0x000000020a0a7825 */ /* 0x000fc800078e0202 */
[----:B------:R-:W2:Y:S04]  /*2080*/  @P0 LDG.E.U16 R23, desc[UR8][R4.64] ;  /* 0x0000000804170981 */ /* 0x000ea8000c1e1500 */
[----:B------:R-:W3:Y:S04]  /*2090*/  @P3 LDG.E.U16 R12, desc[UR8][R10.64] ;  /* 0x000000080a0c3981 */ /* 0x000ee8000c1e1500 */
[----:B------:R1:W-:Y:S02]  /*20a0*/  STL [R1+0x30], R6 ;  /* 0x0000300601007387 */ /* 0x0003e40000100800 */
[----:B-1----:R-:W1:Y:S02]  /*20b0*/  LDC R6, c[0x0][0x3a8] ;  /* 0x0000ea00ff067b82 */ /* 0x002e640000000800 */
[----:B-1----:R-:W-:-:S04]  /*20c0*/  IMAD R6, R6, 0x3, RZ ;  /* 0x0000000306067824 */ /* 0x002fc800078e02ff */
[----:B------:R-:W-:-:S05]  /*20d0*/  IMAD.WIDE R6, R6, 0x2, R2 ;  /* 0x0000000206067825 */ /* 0x000fca00078e0202 */
[----:B------:R1:W4:Y:S01]  /*20e0*/  @P1 LDG.E.U16 R22, desc[UR8][R6.64] ;  /* 0x0000000806161981 */ /* 0x000322000c1e1500 */
[----:B------:R-:W-:Y:S01]  /*20f0*/  ISETP.GT.AND P2, PT, R0, 0x4, PT ;  /* 0x000000040000780c */ /* 0x000fe20003f44270 */
[----:B0-----:R-:W-:Y:S01]  /*2100*/  IMAD.SHL.U32 R8, R8, 0x4, RZ ;  /* 0x0000000408087824 */ /* 0x001fe200078e00ff */
[----:B------:R-:W-:-:S03]  /*2110*/  PRMT R13, RZ, 0x7610, R13 ;  /* 0x00007610ff0d7816 */ /* 0x000fc6000000000d */
[----:B------:R-:W-:Y:S01]  /*2120*/  IMAD.WIDE R8, R8, 0x2, R2 ;  /* 0x0000000208087825 */ /* 0x000fe200078e0202 */
[----:B--2---:R0:W-:Y:S01]  /*2130*/  STL [R1+0x40], R23 ;  /* 0x0000401701007387 */ /* 0x0041e20000100800 */
[----:B-1----:R-:W1:Y:S06]  /*2140*/  LDC R6, c[0x0][0x3a8] ;  /* 0x0000ea00ff067b82 */ /* 0x002e6c0000000800 */
[----:B------:R2:W3:Y:S04]  /*2150*/  @P2 LDG.E.U16 R13, desc[UR8][R8.64] ;  /* 0x00000008080d2981 */ /* 0x0004e8000c1e1500 */
[----:B0-----:R-:W3:Y:S01]  /*2160*/  LDL.LU R23, [R1+0x7d0] ;  /* 0x0007d00001177983 */ /* 0x001ee20000300800 */
[----:B------:R-:W-:-:S02]  /*2170*/  ISETP.GT.AND P0, PT, R0, 0x6, PT ;  /* 0x000000060000780c */ /* 0x000fc40003f04270 */
[----:B------:R-:W-:Y:S02]  /*2180*/  ISETP.GT.AND P1, PT, R0, 0x7, PT ;  /* 0x000000070000780c */ /* 0x000fe40003f24270 */
[----:B------:R-:W-:Y:S01]  /*2190*/  PRMT R19, RZ, 0x7610, R19 ;  /* 0x00007610ff137816 */ /* 0x000fe20000000013 */
[----:B--2---:R-:W0:Y:S01]  /*21a0*/  LDC R8, c[0x0][0x3a8] ;  /* 0x0000ea00ff087b82 */ /* 0x004e220000000800 */
[----:B------:R-:W-:Y:S01]  /*21b0*/  PRMT R29, RZ, 0x7610, R29 ;  /* 0x00007610ff1d7816 */ /* 0x000fe2000000001d */
[----:B-1----:R-:W-:-:S04]  /*21c0*/  IMAD R6, R6, 0x7, RZ ;  /* 0x0000000706067824 */ /* 0x002fc800078e02ff */
[----:B------:R-:W-:-:S05]  /*21d0*/  IMAD.WIDE R6, R6, 0x2, R2 ;  /* 0x0000000206067825 */ /* 0x000fca00078e0202 */
[----:B------:R1:W2:Y:S04]  /*21e0*/  @P1 LDG.E.U16 R29, desc[UR8][R6.64] ;  /* 0x00000008061d1981 */ /* 0x0002a8000c1e1500 */
[----:B----4-:R4:W-:Y:S01]  /*21f0*/  STL [R1+0x3c], R22 ;  /* 0x00003c1601007387 */ /* 0x0109e20000100800 */
[C---:B------:R-:W-:Y:S02]  /*2200*/  ISETP.GT.AND P2, PT, R0.reuse, 0x9, PT ;  /* 0x000000090000780c */ /* 0x040fe40003f44270 */
[----:B------:R-:W-:Y:S01]  /*2210*/  ISETP.GT.AND P3, PT, R0, 0xa, PT ;  /* 0x0000000a0000780c */ /* 0x000fe20003f64270 */
[----:B0-----:R-:W-:Y:S01]  /*2220*/  IMAD R8, R8, 0x9, RZ ;  /* 0x0000000908087824 */ /* 0x001fe200078e02ff */
[----:B------:R-:W-:Y:S01]  /*2230*/  PRMT R18, RZ, 0x7610, R18 ;  /* 0x00007610ff127816 */ /* 0x000fe20000000012 */
[----:B-1----:R-:W0:Y:S01]  /*2240*/  LDC R6, c[0x0][0x3a8] ;  /* 0x0000ea00ff067b82 */ /* 0x002e220000000800 */
[----:B----4-:R-:W4:Y:S04]  /*2250*/  LDL.LU R22, [R1+0x7cc] ;  /* 0x0007cc0001167983 */ /* 0x010f280000300800 */
[----:B---3--:R1:W-:Y:S03]  /*2260*/  STL [R1+0x34], R12 ;  /* 0x0000340c01007387 */ /* 0x0083e60000100800 */
[----:B-1----:R-:W1:Y:S02]  /*2270*/  LDC R12, c[0x0][0x3a8] ;  /* 0x0000ea00ff0c7b82 */ /* 0x002e640000000800 */
[----:B-1----:R-:W-:-:S04]  /*2280*/  IMAD R12, R12, 0x6, RZ ;  /* 0x000000060c0c7824 */ /* 0x002fc800078e02ff */
[----:B------:R-:W-:Y:S01]  /*2290*/  IMAD.WIDE R4, R12, 0x2, R2 ;  /* 0x000000020c047825 */ /* 0x000fe200078e0202 */
[----:B------:R1:W-:Y:S01]  /*22a0*/  STL [R1+0x38], R13 ;  /* 0x0000380d01007387 */ /* 0x0003e20000100800 */
[----:B------:R-:W-:Y:S01]  /*22b0*/  PRMT R17, RZ, 0x7610, R17 ;  /* 0x00007610ff117816 */ /* 0x000fe20000000011 */
[----:B------:R-:W3:Y:S02]  /*22c0*/  LDC R12, c[0x0][0x3a8] ;  /* 0x0000ea00ff0c7b82 */ /* 0x000ee40000000800 */
[----:B------:R0:W2:Y:S06]  /*22d0*/  @P0 LDG.E.U16 R19, desc[UR8][R4.64] ;  /* 0x0000000804130981 */ /* 0x0000ac000c1e1500 */
[----:B-1----:R-:W1:Y:S01]  /*22e0*/  LDC R13, c[0x0][0x3a8] ;  /* 0x0000ea00ff0d7b82 */ /* 0x002e620000000800 */
[----:B------:R-:W-:-:S05]  /*22f0*/  IMAD.WIDE R8, R8, 0x2, R2 ;  /* 0x0000000208087825 */ /* 0x000fca00078e0202 */
[----:B------:R0:W4:Y:S02]  /*2300*/  @P2 LDG.E.U16 R18, desc[UR8][R8.64] ;  /* 0x0000000808122981 */ /* 0x000124000c1e1500 */
[----:B0-----:R-:W0:Y:S08]  /*2310*/  LDC R5, c[0x0][0x3a8] ;  /* 0x0000ea00ff057b82 */ /* 0x001e300000000800 */
[----:B------:R-:W0:Y:S01]  /*2320*/  LDC R8, c[0x0][0x3a8] ;  /* 0x0000ea00ff087b82 */ /* 0x000e220000000800 */
[----:B-1----:R-:W-:-:S04]  /*2330*/  IMAD R13, R13, 0xa, RZ ;  /* 0x0000000a0d0d7824 */ /* 0x002fc800078e02ff */
[----:B------:R-:W-:-:S05]  /*2340*/  IMAD.WIDE R10, R13, 0x2, R2 ;  /* 0x000000020d0a7825 */ /* 0x000fca00078e0202 */
[----:B------:R1:W4:Y:S02]  /*2350*/  @P3 LDG.E.U16 R17, desc[UR8][R10.64] ;  /* 0x000000080a113981 */ /* 0x000324000c1e1500 */
[----:B-1----:R-:W1:Y:S01]  /*2360*/  LDC R11, c[0x0][0x3a8] ;  /* 0x0000ea00ff0b7b82 */ /* 0x002e620000000800 */
[C---:B------:R-:W-:Y:S02]  /*2370*/  ISETP.GT.AND P4, PT, R0.reuse, 0xb, PT ;  /* 0x0000000b0000780c */ /* 0x040fe40003f84270 */
[----:B------:R-:W-:Y:S01]  /*2380*/  ISETP.GT.AND P0, PT, R0, 0xc, PT ;  /* 0x0000000c0000780c */ /* 0x000fe20003f04270 */
[----:B---3--:R-:W-:Y:S01]  /*2390*/  IMAD R12, R12, 0xb, RZ ;  /* 0x0000000b0c0c7824 */ /* 0x008fe200078e02ff */
[C---:B------:R-:W-:Y:S01]  /*23a0*/  ISETP.GT.AND P1, PT, R0.reuse, 0xd, PT ;  /* 0x0000000d0000780c */ /* 0x040fe20003f24270 */
[----:B0-----:R-:W-:Y:S01]  /*23b0*/  IMAD R5, R5, 0xc, RZ ;  /* 0x0000000c05057824 */ /* 0x001fe200078e02ff */
[----:B------:R-:W-:Y:S01]  /*23c0*/  ISETP.GT.AND P2, PT, R0, 0xe, PT ;  /* 0x0000000e0000780c */ /* 0x000fe20003f44270 */
[----:B------:R-:W-:Y:S01]  /*23d0*/  IMAD R6, R6, 0xd, RZ ;  /* 0x0000000d06067824 */ /* 0x000fe200078e02ff */
[----:B------:R-:W-:Y:S01]  /*23e0*/  PRMT R16, RZ, 0x7610, R16 ;  /* 0x00007610ff107816 */ /* 0x000fe20000000010 */
[----:B------:R-:W-:Y:S01]  /*23f0*/  IMAD.WIDE R12, R12, 0x2, R2 ;  /* 0x000000020c0c7825 */ /* 0x000fe200078e0202 */
[----:B------:R-:W-:-:S02]  /*2400*/  ISETP.GT.AND P3, PT, R0, 0xf, PT ;  /* 0x0000000f0000780c */ /* 0x000fc40003f64270 */
[----:B------:R-:W-:Y:S01]  /*2410*/  PRMT R15, RZ, 0x7610, R15 ;  /* 0x00007610ff0f7816 */ /* 0x000fe2000000000f */
[----:B------:R-:W-:Y:S01]  /*2420*/  IMAD R8, R8, 0xe, RZ ;  /* 0x0000000e08087824 */ /* 0x000fe200078e02ff */
[----:B------:R-:W-:Y:S01]  /*2430*/  PRMT R14, RZ, 0x7610, R14 ;  /* 0x00007610ff0e7816 */ /* 0x000fe2000000000e */
[--C-:B------:R-:W-:Y:S01]  /*2440*/  IMAD.WIDE R4, R5, 0x2, R2.reuse ;  /* 0x0000000205047825 */ /* 0x100fe200078e0202 */
[----:B------:R0:W3:Y:S03]  /*2450*/  @P4 LDG.E.U16 R16, desc[UR8][R12.64] ;  /* 0x000000080c104981 */ /* 0x0000e6000c1e1500 */
[----:B------:R-:W-:Y:S01]  /*2460*/  IMAD.WIDE R6, R6, 0x2, R2 ;  /* 0x0000000206067825 */ /* 0x000fe200078e0202 */
[----:B------:R-:W-:-:S03]  /*2470*/  PRMT R28, RZ, 0x7610, R28 ;  /* 0x00007610ff1c7816 */ /* 0x000fc6000000001c */
[----:B-1----:R-:W-:Y:S01]  /*2480*/  IMAD R11, R11, 0xf, RZ ;  /* 0x0000000f0b0b7824 */ /* 0x002fe200078e02ff */
[----:B------:R1:W3:Y:S01]  /*2490*/  @P1 LDG.E.U16 R15, desc[UR8][R6.64] ;  /* 0x00000008060f1981 */ /* 0x0002e2000c1e1500 */
[--C-:B------:R-:W-:Y:S01]  /*24a0*/  IMAD.WIDE R8, R8, 0x2, R2.reuse ;  /* 0x0000000208087825 */ /* 0x100fe200078e0202 */
[----:B0-----:R-:W0:Y:S03]  /*24b0*/  LDC R13, c[0x0][0x3a8] ;  /* 0x0000ea00ff0d7b82 */ /* 0x001e260000000800 */
[----:B------:R-:W-:Y:S01]  /*24c0*/  IMAD.WIDE R10, R11, 0x2, R2 ;  /* 0x000000020b0a7825 */ /* 0x000fe200078e0202 */
[----:B------:R1:W3:Y:S04]  /*24d0*/  @P2 LDG.E.U16 R14, desc[UR8][R8.64] ;  /* 0x00000008080e2981 */ /* 0x0002e8000c1e1500 */
[----:B------:R0:W3:Y:S01]  /*24e0*/  @P3 LDG.E.U16 R28, desc[UR8][R10.64] ;  /* 0x000000080a1c3981 */ /* 0x0000e2000c1e1500 */
[----:B-1----:R-:W1:Y:S08]  /*24f0*/  LDC R7, c[0x0][0x3a8] ;  /* 0x0000ea00ff077b82 */ /* 0x002e700000000800 */
[----:B------:R-:W0:Y:S01]  /*2500*/  LDC R9, c[0x0][0x3a8] ;  /* 0x0000ea00ff097b82 */ /* 0x000e220000000800 */
[----:B--2---:R2:W-:Y:S01]  /*2510*/  STL [R1+0x2c], R19 ;  /* 0x00002c1301007387 */ /* 0x0045e20000100800 */
[C---:B------:R-:W-:Y:S01]  /*2520*/  ISETP.GT.AND P4, PT, R0.reuse, 0x10, PT ;  /* 0x000000100000780c */ /* 0x040fe20003f84270 */
[----:B0-----:R-:W-:Y:S01]  /*2530*/  IMAD.SHL.U32 R13, R13, 0x10, RZ ;  /* 0x000000100d0d7824 */ /* 0x001fe200078e00ff */
[----:B------:R-:W-:-:S04]  /*2540*/  ISETP.GT.AND P2, PT, R0, 0x13, PT ;  /* 0x000000130000780c */ /* 0x000fc80003f44270 */
[----:B------:R-:W0:Y:S01]  /*2550*/  LDC R10, c[0x0][0x3a8] ;  /* 0x0000ea00ff0a7b82 */ /* 0x000e220000000800 */
[----:B--2---:R-:W2:Y:S04]  /*2560*/  LDL.LU R19, [R1+0x7c8] ;  /* 0x0007c80001137983 */ /* 0x004ea80000300800 */
[----:B------:R1:W-:Y:S02]  /*2570*/  STL [R1+0x780], R29 ;  /* 0x0007801d01007387 */ /* 0x0003e40000100800 */
[----:B-1----:R-:W-:-:S06]  /*2580*/  PRMT R29, RZ, 0x7610, R29 ;  /* 0x00007610ff1d7816 */ /* 0x002fcc000000001d */
[----:B------:R1:W2:Y:S04]  /*2590*/  @P0 LDG.E.U16 R29, desc[UR8][R4.64] ;  /* 0x00000008041d0981 */ /* 0x0002a8000c1e1500 */
[----:B----4-:R4:W-:Y:S01]  /*25a0*/  STL [R1+0x24], R18 ;  /* 0x0000241201007387 */ /* 0x0109e20000100800 */
[----:B------:R-:W-:Y:S01]  /*25b0*/  ISETP.GT.AND P1, PT, R0, 0x12, PT ;  /* 0x000000120000780c */ /* 0x000fe20003f24270 */
[----:B------:R-:W-:Y:S01]  /*25c0*/  IMAD R9, R9, 0x13, RZ ;  /* 0x0000001309097824 */ /* 0x000fe200078e02ff */
[----:B------:R-:W-:Y:S01]  /*25d0*/  PRMT R21, RZ, 0x7610, R21 ;  /* 0x00007610ff157816 */ /* 0x000fe20000000015 */
[----:B------:R-:W-:Y:S01]  /*25e0*/  IMAD R7, R7, 0x12, RZ ;  /* 0x0000001207077824 */ /* 0x000fe200078e02ff */
[----:B-1----:R-:W1:Y:S01]  /*25f0*/  LDC R4, c[0x0][0x3a8] ;  /* 0x0000ea00ff047b82 */ /* 0x002e620000000800 */
[----:B----4-:R-:W4:Y:S04]  /*2600*/  LDL.LU R18, [R1+0x7c4] ;  /* 0x0007c40001127983 */ /* 0x010f280000300800 */
[----:B------:R0:W-:Y:S01]  /*2610*/  STL [R1+0x20], R17 ;  /* 0x0000201101007387 */ /* 0x0001e20000100800 */
[----:B------:R-:W-:Y:S01]  /*2620*/  IMAD.WIDE R12, R13, 0x2, R2 ;  /* 0x000000020d0c7825 */ /* 0x000fe200078e0202 */
[----:B------:R-:W-:-:S03]  /*2630*/  PRMT R27, RZ, 0x7610, R27 ;  /* 0x00007610ff1b7816 */ /* 0x000fc6000000001b */
[--C-:B------:R-:W-:Y:S01]  /*2640*/  IMAD.WIDE R8, R9, 0x2, R2.reuse ;  /* 0x0000000209087825 */ /* 0x100fe200078e0202 */
[----:B------:R-:W4:Y:S04]  /*2650*/  @P4 LDG.E.U16 R21, desc[UR8][R12.64] ;  /* 0x000000080c154981 */ /* 0x000f28000c1e1500 */
[----:B0-----:R-:W4:Y:S01]  /*2660*/  LDL.LU R17, [R1+0x7c0] ;  /* 0x0007c00001117983 */ /* 0x001f220000300800 */
[----:B------:R-:W-:-:S03]  /*2670*/  IMAD.WIDE R6, R7, 0x2, R2 ;  /* 0x0000000207067825 */ /* 0x000fc600078e0202 */
[----:B------:R-:W4:Y:S04]  /*2680*/  @P2 LDG.E.U16 R27, desc[UR8][R8.64] ;  /* 0x00000008081b2981 */ /* 0x000f28000c1e1500 */
[----:B---3--:R0:W-:Y:S04]  /*2690*/  STL [R1+0x1c], R16 ;  /* 0x00001c1001007387 */ /* 0x0081e80000100800 */
[----:B0-----:R-:W3:Y:S01]  /*26a0*/  LDL.LU R16, [R1+0x7bc] ;  /* 0x0007bc0001107983 */ /* 0x001ee20000300800 */
[----:B------:R-:W-:Y:S01]  /*26b0*/  ISETP.GT.AND P0, PT, R0, 0x11, PT ;  /* 0x000000110000780c */ /* 0x000fe20003f04270 */
[----:B-1----:R-:W-:-:S04]  /*26c0*/  IMAD R4, R4, 0x11, RZ ;  /* 0x0000001104047824 */ /* 0x002fc800078e02ff */
[----:B------:R-:W-:Y:S01]  /*26d0*/  IMAD.WIDE R4, R4, 0x2, R2 ;  /* 0x0000000204047825 */ /* 0x000fe200078e0202 */
[----:B--2---:R-:W-:Y:S04]  /*26e0*/  STL [R1+0x784], R29 ;  /* 0x0007841d01007387 */ /* 0x004fe80000100800 */
[----:B------:R0:W-:Y:S04]  /*26f0*/  STL [R1+0x14], R15 ;  /* 0x0000140f01007387 */ /* 0x0001e80000100800 */
[----:B0-----:R-:W2:Y:S04]  /*2700*/  LDL.LU R15, [R1+0x7b8] ;  /* 0x0007b800010f7983 */ /* 0x001ea80000300800 */
[----:B------:R0:W-:Y:S04]  /*2710*/  STL [R1+0x10], R14 ;  /* 0x0000100e01007387 */ /* 0x0001e80000100800 */
[----:B0-----:R-:W2:Y:S04]  /*2720*/  LDL.LU R14, [R1+0x7b4] ;  /* 0x0007b400010e7983 */ /* 0x001ea80000300800 */
[----:B------:R0:W-:Y:S02]  /*2730*/  STL [R1+0x788], R28 ;  /* 0x0007881c01007387 */ /* 0x0001e40000100800 */
[----:B0-----:R-:W-:-:S06]  /*2740*/  PRMT R28, RZ, 0x7610, R28 ;  /* 0x00007610ff1c7816 */ /* 0x001fcc000000001c */
[----:B------:R-:W2:Y:S01]  /*2750*/  @P1 LDG.E.U16 R28, desc[UR8][R6.64] ;  /* 0x00000008061c1981 */ /* 0x000ea2000c1e1500 */
[----:B------:R-:W-:-:S06]  /*2760*/  PRMT R29, RZ, 0x7610, R29 ;  /* 0x00007610ff1d7816 */ /* 0x000fcc000000001d */
[----:B------:R-:W3:Y:S04]  /*2770*/  @P0 LDG.E.U16 R29, desc[UR8][R4.64] ;  /* 0x00000008041d0981 */ /* 0x000ee8000c1e1500 */
[----:B----4-:R0:W-:Y:S04]  /*2780*/  STL [R1+0x8], R21 ;  /* 0x0000081501007387 */ /* 0x0101e80000100800 */
[----:B0-----:R-:W4:Y:S04]  /*2790*/  LDL.LU R21, [R1+0x7b0] ;  /* 0x0007b00001157983 */ /* 0x001f280000300800 */
[----:B------:R0:W-:Y:S01]  /*27a0*/  STL [R1+0x78c], R27 ;  /* 0x00078c1b01007387 */ /* 0x0001e20000100800 */
[C---:B------:R-:W-:Y:S01]  /*27b0*/  ISETP.GT.AND P3, PT, R0.reuse, 0x14, PT ;  /* 0x000000140000780c */ /* 0x040fe20003f64270 */
[----:B0-----:R-:W0:Y:S01]  /*27c0*/  LDC R27, c[0x0][0x3a8] ;  /* 0x0000ea00ff1b7b82 */ /* 0x001e220000000800 */
[----:B------:R-:W-:-:S02]  /*27d0*/  ISETP.GT.AND P1, PT, R0, 0x16, PT ;  /* 0x000000160000780c */ /* 0x000fc40003f24270 */
[----:B------:R-:W-:Y:S02]  /*27e0*/  PRMT R26, RZ, 0x7610, R26 ;  /* 0x00007610ff1a7816 */ /* 0x000fe4000000001a */
[----:B------:R-:W-:Y:S01]  /*27f0*/  PRMT R23, RZ, 0x7610, R23 ;  /* 0x00007610ff177816 */ /* 0x000fe20000000017 */
[----:B0-----:R-:W-:Y:S01]  /*2800*/  IMAD R27, R27, 0x17, RZ ;  /* 0x000000171b1b7824 */ /* 0x001fe200078e02ff */
[C---:B------:R-:W-:Y:S02]  /*2810*/  ISETP.GT.AND P2, PT, R0.reuse, 0x17, PT ;  /* 0x000000170000780c */ /* 0x040fe40003f44270 */
[----:B------:R-:W-:Y:S02]  /*2820*/  PRMT R22, RZ, 0x7610, R22 ;  /* 0x00007610ff167816 */ /* 0x000fe40000000016 */
[C---:B------:R-:W-:Y:S02]  /*2830*/  ISETP.GT.AND P4, PT, R0.reuse, 0x15, PT ;  /* 0x000000150000780c */ /* 0x040fe40003f84270 */
[----:B------:R-:W-:-:S02]  /*2840*/  ISETP.GT.AND P0, PT, R0, 0x1, PT ;  /* 0x000000010000780c */ /* 0x000fc40003f04270 */
[----:B------:R-:W-:Y:S02]  /*2850*/  PRMT R25, RZ, 0x7610, R25 ;  /* 0x00007610ff197816 */ /* 0x000fe40000000019 */
[----:B------:R-:W-:Y:S02]  /*2860*/  PRMT R24, RZ, 0x7610, R24 ;  /* 0x00007610ff187816 */ /* 0x000fe40000000018 */
[----:B------:R-:W-:Y:S02]  /*2870*/  PRMT R19, RZ, 0x7610, R19 ;  /* 0x00007610ff137816 */ /* 0x000fe40000000013 */
[----:B------:R-:W-:Y:S01]  /*2880*/  PRMT R18, RZ, 0x7610, R18 ;  /* 0x00007610ff127816 */ /* 0x000fe20000000012 */
[----:B--2---:R0:W-:Y:S02]  /*2890*/  STL [R1], R28 ;  /* 0x0000001c01007387 */ /* 0x0041e40000100800 */
[----:B0-----:R-:W0:Y:S02]  /*28a0*/  LDC R28, c[0x0][0x3a8] ;  /* 0x0000ea00ff1c7b82 */ /* 0x001e240000000800 */
[----:B---3--:R1:W-:Y:S06]  /*28b0*/  STL [R1+0x4], R29 ;  /* 0x0000041d01007387 */ /* 0x0083ec0000100800 */
[----:B-1----:R-:W1:Y:S01]  /*28c0*/  LDC R29, c[0x0][0x3a8] ;  /* 0x0000ea00ff1d7b82 */ /* 0x002e620000000800 */
[----:B0-----:R-:W-:-:S04]  /*28d0*/  IMAD R28, R28, 0x15, RZ ;  /* 0x000000151c1c7824 */ /* 0x001fc800078e02ff */
[----:B------:R-:W-:-:S03]  /*28e0*/  IMAD.WIDE R6, R28, 0x2, R2 ;  /* 0x000000021c067825 */ /* 0x000fc600078e0202 */
[----:B------:R-:W0:Y:S02]  /*28f0*/  LDC R28, c[0x0][0x3a8] ;  /* 0x0000ea00ff1c7b82 */ /* 0x000e240000000800 */
[----:B------:R-:W2:Y:S01]  /*2900*/  @P4 LDG.E.U16 R25, desc[UR8][R6.64] ;  /* 0x0000000806194981 */ /* 0x000ea2000c1e1500 */
[----:B-1----:R-:W-:-:S04]  /*2910*/  IMAD R29, R29, 0x14, RZ ;  /* 0x000000141d1d7824 */ /* 0x002fc800078e02ff */
[----:B------:R-:W-:-:S05]  /*2920*/  IMAD.WIDE R4, R29, 0x2, R2 ;  /* 0x000000021d047825 */ /* 0x000fca00078e0202 */
[----:B------:R1:W3:Y:S01]  /*2930*/  @P3 LDG.E.U16 R26, desc[UR8][R4.64] ;  /* 0x00000008041a3981 */ /* 0x0002e2000c1e1500 */
[----:B0-----:R-:W-:-:S04]  /*2940*/  IMAD R28, R28, 0x16, RZ ;  /* 0x000000161c1c7824 */ /* 0x001fc800078e02ff */
[----:B-1----:R-:W-:-:S05]  /*2950*/  IMAD.WIDE R4, R28, 0x2, R2 ;  /* 0x000000021c047825 */ /* 0x002fca00078e0202 */
[----:B------:R0:W4:Y:S02]  /*2960*/  @P1 LDG.E.U16 R23, desc[UR8][R4.64] ;  /* 0x0000000804171981 */ /* 0x000124000c1e1500 */
[--C-:B0-----:R-:W-:Y:S02]  /*2970*/  IMAD.WIDE R4, R27, 0x2, R2.reuse ;  /* 0x000000021b047825 */ /* 0x101fe400078e0202 */
[----:B------:R-:W0:Y:S03]  /*2980*/  LDC R27, c[0x0][0x3a8] ;  /* 0x0000ea00ff1b7b82 */ /* 0x000e260000000800 */
[----:B------:R1:W4:Y:S01]  /*2990*/  @P2 LDG.E.U16 R22, desc[UR8][R4.64] ;  /* 0x0000000804162981 */ /* 0x000322000c1e1500 */
[----:B------:R-:W-:-:S05]  /*29a0*/  IMAD.WIDE R6, R10, 0x2, R2 ;  /* 0x000000020a067825 */ /* 0x000fca00078e0202 */
[----:B------:R-:W4:Y:S01]  /*29b0*/  @P0 LDG.E.U16 R24, desc[UR8][R6.64] ;  /* 0x0000000806180981 */ /* 0x000f22000c1e1500 */
[----:B0-----:R-:W-:-:S04]  /*29c0*/  IMAD R27, R27, 0x18, RZ ;  /* 0x000000181b1b7824 */ /* 0x001fc800078e02ff */
[----:B-1----:R-:W-:Y:S02]  /*29d0*/  IMAD.WIDE R4, R27, 0x2, R2 ;  /* 0x000000021b047825 */ /* 0x002fe400078e0202 */
[----:B------:R-:W0:Y:S01]  /*29e0*/  LDC R27, c[0x0][0x3a8] ;  /* 0x0000ea00ff1b7b82 */ /* 0x000e220000000800 */
[C---:B------:R-:W-:Y:S02]  /*29f0*/  ISETP.GT.AND P0, PT, R0.reuse, 0x18, PT ;  /* 0x000000180000780c */ /* 0x040fe40003f04270 */
[----:B------:R-:W-:-:S11]  /*2a00*/  ISETP.GT.AND P1, PT, R0, 0x19, PT ;  /* 0x000000190000780c */ /* 0x000fd60003f24270 */
[----:B------:R1:W4:Y:S01]  /*2a10*/  @P0 LDG.E.U16 R19, desc[UR8][R4.64] ;  /* 0x0000000804130981 */ /* 0x000322000c1e1500 */
[----:B0-----:R-:W-:-:S04]  /*2a20*/  IMAD R27, R27, 0x19, RZ ;  /* 0x000000191b1b7824 */ /* 0x001fc800078e02ff */
[----:B-1----:R-:W-:Y:S02]  /*2a30*/  IMAD.WIDE R4, R27, 0x2, R2 ;  /* 0x000000021b047825 */ /* 0x002fe400078e0202 */
[----:B------:R-:W0:Y:S03]  /*2a40*/  LDC R27, c[0x0][0x3a8] ;  /* 0x0000ea00ff1b7b82 */ /* 0x000e260000000800 */
[----:B------:R1:W4:Y:S01]  /*2a50*/  @P1 LDG.E.U16 R18, desc[UR8][R4.64] ;  /* 0x0000000804121981 */ /* 0x000322000c1e1500 */
[----:B------:R-:W-:Y:S02]  /*2a60*/  ISETP.GT.AND P0, PT, R0, 0x1a, PT ;  /* 0x0000001a0000780c */ /* 0x000fe40003f04270 */
[----:B------:R-:W-:Y:S01]  /*2a70*/  PRMT R17, RZ, 0x7610, R17 ;  /* 0x00007610ff117816 */ /* 0x000fe20000000011 */
[----:B0-----:R-:W-:-:S04]  /*2a80*/  IMAD R27, R27, 0x1a, RZ ;  /* 0x0000001a1b1b7824 */ /* 0x001fc800078e02ff */
[----:B-1----:R-:W-:-:S06]  /*2a90*/  IMAD.WIDE R4, R27, 0x2, R2 ;  /* 0x000000021b047825 */ /* 0x002fcc00078e0202 */
[----:B------:R0:W4:Y:S04]  /*2aa0*/  @P0 LDG.E.U16 R17, desc[UR8][R4.64] ;  /* 0x0000000804110981 */ /* 0x000128000c1e1500 */
[----:B---3--:R-:W-:Y:S04]  /*2ab0*/  STL [R1+0x790], R26 ;  /* 0x0007901a01007387 */ /* 0x008fe80000100800 */
[----:B--2---:R1:W-:Y:S02]  /*2ac0*/  STL [R1+0x794], R25 ;  /* 0x0007941901007387 */ /* 0x0043e40000100800 */
[----:B-1----:R-:W1:Y:S02]  /*2ad0*/  LDC R25, c[0x0][0x3a8] ;  /* 0x0000ea00ff197b82 */ /* 0x002e640000000800 */
[----:B----4-:R2:W-:Y:S01]  /*2ae0*/  STL [R1+0x798], R23 ;  /* 0x0007981701007387 */ /* 0x0105e20000100800 */
[----:B------:R-:W-:-:S02]  /*2af0*/  ISETP.GT.AND P1, PT, R0, 0x1b, PT ;  /* 0x0000001b0000780c */ /* 0x000fc40003f24270 */
[----:B------:R-:W-:-:S03]  /*2b00*/  PRMT R16, RZ, 0x7610, R16 ;  /* 0x00007610ff107816 */ /* 0x000fc60000000010 */
[----:B--2---:R-:W2:Y:S01]  /*2b10*/  LDC R23, c[0x0][0x3a8] ;  /* 0x0000ea00ff177b82 */ /* 0x004ea20000000800 */
[----:B------:R-:W-:Y:S04]  /*2b20*/  STL [R1+0x7a8], R24 ;  /* 0x0007a81801007387 */ /* 0x000fe80000100800 */
[----:B------:R3:W-:Y:S01]  /*2b30*/  STL [R1+0x79c], R22 ;  /* 0x00079c1601007387 */ /* 0x0007e20000100800 */
[----:B-1----:R-:W-:Y:S01]  /*2b40*/  IMAD R25, R25, 0x1b, RZ ;  /* 0x0000001b19197824 */ /* 0x002fe200078e02ff */
[----:B------:R-:W-:Y:S01]  /*2b50*/  ISETP.GT.AND P0, PT, R0, 0x1c, PT ;  /* 0x0000001c0000780c */ /* 0x000fe20003f04270 */
[----:B---3--:R-:W1:Y:S01]  /*2b60*/  LDC R22, c[0x0][0x3a8] ;  /* 0x0000ea00ff167b82 */ /* 0x008e620000000800 */
[----:B------:R-:W-:Y:S04]  /*2b70*/  STL [R1+0x7ac], R19 ;  /* 0x0007ac1301007387 */ /* 0x000fe80000100800 */
[----:B------:R3:W-:Y:S04]  /*2b80*/  STL [R1+0x7a0], R18 ;  /* 0x0007a01201007387 */ /* 0x0007e80000100800 */
[----:B---3--:R-:W3:Y:S01]  /*2b90*/  LDL.LU R18, [R1+0x44] ;  /* 0x0000440001127983 */ /* 0x008ee20000300800 */
[----:B0-----:R-:W-:-:S02]  /*2ba0*/  IMAD.WIDE R4, R25, 0x2, R2 ;  /* 0x0000000219047825 */ /* 0x001fc400078e0202 */
[----:B------:R-:W0:Y:S03]  /*2bb0*/  LDC R25, c[0x0][0x3a8] ;  /* 0x0000ea00ff197b82 */ /* 0x000e260000000800 */
[----:B------:R4:W3:Y:S01]  /*2bc0*/  @P1 LDG.E.U16 R16, desc[UR8][R4.64] ;  /* 0x0000000804101981 */ /* 0x0008e2000c1e1500 */
[----:B0-----:R-:W-:-:S04]  /*2bd0*/  IMAD R25, R25, 0x1c, RZ ;  /* 0x0000001c19197824 */ /* 0x001fc800078e02ff */
[----:B----4-:R-:W-:Y:S02]  /*2be0*/  IMAD.WIDE R4, R25, 0x2, R2 ;  /* 0x0000000219047825 */ /* 0x010fe400078e0202 */
[----:B------:R-:W0:Y:S01]  /*2bf0*/  LDC R25, c[0x0][0x3a8] ;  /* 0x0000ea00ff197b82 */ /* 0x000e220000000800 */
[----:B------:R-:W-:Y:S01]  /*2c00*/  PRMT R15, RZ, 0x7610, R15 ;  /* 0x00007610ff0f7816 */ /* 0x000fe2000000000f */
[----:B------:R-:W4:Y:S01]  /*2c10*/  S2R R19, SR_TID.X ;  /* 0x0000000000137919 */ /* 0x000f220000002100 */
[C---:B------:R-:W-:Y:S02]  /*2c20*/  ISETP.GT.AND P1, PT, R0.reuse, 0x1d, PT ;  /* 0x0000001d0000780c */ /* 0x040fe40003f24270 */
[----:B------:R-:W-:Y:S02]  /*2c30*/  PRMT R14, RZ, 0x7610, R14 ;  /* 0x00007610ff0e7816 */ /* 0x000fe4000000000e */
[----:B------:R0:W3:Y:S01]  /*2c40*/  @P0 LDG.E.U16 R15, desc[UR8][R4.64] ;  /* 0x00000008040f0981 */ /* 0x0000e2000c1e1500 */
[----:B------:R-:W-:Y:S01]  /*2c50*/  ISETP.GT.AND P0, PT, R0, 0x1e, PT ;  /* 0x0000001e0000780c */ /* 0x000fe20003f04270 */
[----:B--2---:R-:W-:Y:S01]  /*2c60*/  IMAD R23, R23, 0x1e, RZ ;  /* 0x0000001e17177824 */ /* 0x004fe200078e02ff */
[----:B------:R-:W-:Y:S01]  /*2c70*/  PRMT R13, RZ, 0x7610, R13 ;  /* 0x00007610ff0d7816 */ /* 0x000fe2000000000d */
[----:B-1----:R-:W-:-:S02]  /*2c80*/  IMAD R22, R22, 0x1f, RZ ;  /* 0x0000001f16167824 */ /* 0x002fc400078e02ff */
[----:B0-----:R-:W-:-:S04]  /*2c90*/  IMAD R25, R25, 0x1d, RZ ;  /* 0x0000001d19197824 */ /* 0x001fc800078e02ff */
[----:B------:R-:W-:-:S05]  /*2ca0*/  IMAD.WIDE R4, R25, 0x2, R2 ;  /* 0x0000000219047825 */ /* 0x000fca00078e0202 */
[----:B------:R0:W2:Y:S02]  /*2cb0*/  @P1 LDG.E.U16 R14, desc[UR8][R4.64] ;  /* 0x00000008040e1981 */ /* 0x0000a4000c1e1500 */
[----:B0-----:R-:W-:-:S05]  /*2cc0*/  IMAD.WIDE R4, R23, 0x2, R2 ;  /* 0x0000000217047825 */ /* 0x001fca00078e0202 */
[----:B------:R0:W2:Y:S02]  /*2cd0*/  @P0 LDG.E.U16 R13, desc[UR8][R4.64] ;  /* 0x00000008040d0981 */ /* 0x0000a4000c1e1500 */
[----:B0-----:R-:W-:Y:S02]  /*2ce0*/  IMAD.WIDE R4, R22, 0x2, R2 ;  /* 0x0000000216047825 */ /* 0x001fe400078e0202 */
[----:B------:R-:W0:Y:S01]  /*2cf0*/  LDC R22, c[0x0][0x3ac] ;  /* 0x0000eb00ff167b82 */ /* 0x000e220000000800 */
[----:B------:R1:W-:Y:S01]  /*2d00*/  STL [R1+0x7a4], R17 ;  /* 0x0007a41101007387 */ /* 0x0003e20000100800 */
[----:B----4-:R-:W-:-:S03]  /*2d10*/  LOP3.LUT R19, R19, 0x1f, RZ, 0xc0, !PT ;  /* 0x0000001f13137812 */ /* 0x010fc600078ec0ff */
[----:B------:R-:W4:Y:S04]  /*2d20*/  LDL.LU R26, [R1+0x48] ;  /* 0x00004800011a7983 */ /* 0x000f280000300800 */
[----:B------:R-:W2:Y:S01]  /*2d30*/  LDL.LU R25, [R1+0x4c] ;  /* 0x00004c0001197983 */ /* 0x000ea20000300800 */
[----:B------:R-:W-:Y:S02]  /*2d40*/  ISETP.GT.AND P1, PT, R0, 0x1f, PT ;  /* 0x0000001f0000780c */ /* 0x000fe40003f24270 */
[C---:B------:R-:W-:Y:S01]  /*2d50*/  ISETP.GE.AND P0, PT, R19.reuse, R0, PT ;  /* 0x000000001300720c */ /* 0x040fe20003f06270 */
[----:B------:R1:W-:Y:S04]  /*2d60*/  STL [R1+0x400], R0 ;  /* 0x0004000001007387 */ /* 0x0003e80000100800 */
[----:B-1----:R-:W2:Y:S04]  /*2d70*/  LDL.LU R17, [R1+0x50] ;  /* 0x0000500001117983 */ /* 0x002ea80000300800 */
[----:B------:R-:W2:Y:S04]  /*2d80*/  LDL.LU R0, [R1+0x54] ;  /* 0x0000540001007983 */ /* 0x000ea80000300800 */
[----:B------:R1:W-:Y:S04]  /*2d90*/  STL.64 [R1+0x360], R2 ;  /* 0x0003600201007387 */ /* 0x0003e80000100a00 */
[----:B------:R-:W2:Y:S01]  /*2da0*/  LDL.LU R24, [R1+0x58] ;  /* 0x0000580001187983 */ /* 0x000ea20000300800 */
[----:B0-----:R-:W-:-:S03]  /*2db0*/  IMAD R22, R19, R22, RZ ;  /* 0x0000001613167224 */ /* 0x001fc600078e02ff */
[----:B------:R-:W2:Y:S01]  /*2dc0*/  LDL.LU R23, [R1+0x5c] ;  /* 0x00005c0001177983 */ /* 0x000ea20000300800 */
[----:B-1----:R-:W-:Y:S02]  /*2dd0*/  IMAD.MOV.U32 R3, RZ, RZ, R21 ;  /* 0x000000ffff037224 */ /* 0x002fe400078e0015 */
[----:B---3--:R-:W-:-:S05]  /*2de0*/  IMAD.MOV.U32 R2, RZ, RZ, R18 ;  /* 0x000000ffff027224 */ /* 0x008fca00078e0012 */
[----:B------:R4:W-:Y:S04]  /*2df0*/  STL.64 [R1+0x338], R2 ;  /* 0x0003380201007387 */ /* 0x0009e80000100a00 */
[----:B------:R-:W3:Y:S04]  /*2e00*/  LDL.LU R19, [R1+0x1e0] ;  /* 0x0001e00001137983 */ /* 0x000ee80000300800 */
[----:B------:R-:W3:Y:S01]  /*2e10*/  LDL.LU R18, [R1+0x1e4] ;  /* 0x0001e40001127983 */ /* 0x000ee20000300800 */
[----:B------:R-:W-:-:S06]  /*2e20*/  PRMT R12, RZ, 0x7610, R12 ;  /* 0x00007610ff0c7816 */ /* 0x000fcc000000000c */
[----:B------:R0:W3:Y:S01]  /*2e30*/  @P1 LDG.E.U16 R12, desc[UR8][R4.64] ;  /* 0x00000008040c1981 */ /* 0x0000e2000c1e1500 */
[----:B------:R-:W-:Y:S02]  /*2e40*/  PRMT R11, RZ, 0x7610, R11 ;  /* 0x00007610ff0b7816 */ /* 0x000fe4000000000b */
[----:B------:R-:W-:Y:S01]  /*2e50*/  PRMT R10, RZ, 0x7610, R10 ;  /* 0x00007610ff0a7816 */ /* 0x000fe2000000000a */
[----:B0-----:R-:W-:Y:S01]  /*2e60*/  IMAD.WIDE R4, R22, 0x2, R2 ;  /* 0x0000000216047825 */ /* 0x001fe200078e0202 */
[----:B------:R-:W-:Y:S01]  /*2e70*/  BAR.SYNC.DEFER_BLOCKING 0x0 ;  /* 0x0000000000007b1d */ /* 0x000fe20000010000 */
[----:B------:R-:W-:Y:S02]  /*2e80*/  PRMT R9, RZ, 0x7610, R9 ;  /* 0x00007610ff097816 */ /* 0x000fe40000000009 */
[----:B------:R-:W-:-:S03]  /*2e90*/  PRMT R8, RZ, 0x7610, R8 ;  /* 0x00007610ff087816 */ /* 0x000fc60000000008 */
[----:B------:R0:W3:Y:S01]  /*2ea0*/  @!P0 LDG.E.U16 R11, desc[UR8][R4.64] ;  /* 0x00000008040b8981 */ /* 0x0000e2000c1e1500 */
[----:B----4-:R-:W-:Y:S02]  /*2eb0*/  IMAD.MOV.U32 R3, RZ, RZ, R26 ;  /* 0x000000ffff037224 */ /* 0x010fe400078e001a */
[----:B--2---:R-:W-:-:S04]  /*2ec0*/  IMAD.MOV.U32 R2, RZ, RZ, R25 ;  /* 0x000000ffff027224 */ /* 0x004fc800078e0019 */
[----:B0-----:R-:W-:Y:S01]  /*2ed0*/  IMAD.WIDE R4, R22, 0x2, R2 ;  /* 0x0000000216047825 */ /* 0x001fe200078e0202 */
[----:B------:R0:W-:Y:S04]  /*2ee0*/  STL.64 [R1+0x330], R2 ;  /* 0x0003300201007387 */ /* 0x0001e80000100a00 */
[----:B------:R1:W2:Y:S01]  /*2ef0*/  @!P0 LDG.E.U16 R10, desc[UR8][R4.64] ;  /* 0x00000008040a8981 */ /* 0x0002a2000c1e1500 */
[----:B0-----:R-:W-:Y:S02]  /*2f00*/  IMAD.MOV.U32 R2, RZ, RZ, R0 ;  /* 0x000000ffff027224 */ /* 0x001fe400078e0000 */
[----:B------:R-:W-:Y:S02]  /*2f10*/  IMAD.MOV.U32 R3, RZ, RZ, R17 ;  /* 0x000000ffff037224 */ /* 0x000fe400078e0011 */
[----:B------:R-:W4:Y:S01]  /*2f20*/  LDL.LU R17, [R1+0x1e8] ;  /* 0x0001e80001117983 */ /* 0x000f220000300800 */
[----:B------:R-:W-:-:S02]  /*2f30*/  IMAD.MOV.U32 R25, RZ, RZ, R24 ;  /* 0x000000ffff197224 */ /* 0x000fc400078e0018 */
[C---:B-1----:R-:W-:Y:S01]  /*2f40*/  IMAD.WIDE R4, R22.reuse, 0x2, R2 ;  /* 0x0000000216047825 */ /* 0x042fe200078e0202 */
[----:B------:R-:W2:Y:S03]  /*2f50*/  LDL.LU R0, [R1+0x1ec] ;  /* 0x0001ec0001007983 */ /* 0x000ea60000300800 */
[----:B------:R-:W-:Y:S01]  /*2f60*/  IMAD.MOV.U32 R24, RZ, RZ, R23 ;  /* 0x000000ffff187224 */ /* 0x000fe200078e0017 */
[----:B------:R0:W2:Y:S04]  /*2f70*/  @!P0 LDG.E.U16 R9, desc[UR8][R4.64] ;  /* 0x0000000804098981 */ /* 0x0000a8000c1e1500 */
[----:B------:R3:W-:Y:S04]  /*2f80*/  STL.64 [R1+0x378], R2 ;  /* 0x0003780201007387 */ /* 0x0007e80000100a00 */
[----:B------:R1:W-:Y:S01]  /*2f90*/  STL.64 [R1+0x328], R24 ;  /* 0x0003281801007387 */ /* 0x0003e20000100a00 */
[----:B0-----:R-:W-:-:S03]  /*2fa0*/  IMAD.WIDE R4, R22, 0x2, R24 ;  /* 0x0000000216047825 */ /* 0x001fc600078e0218 */
[----:B------:R-:W2:Y:S04]  /*2fb0*/  LDL.LU R21, [R1+0x254] ;  /* 0x0002540001157983 */ /* 0x000ea80000300800 */
[----:B------:R0:W2:Y:S01]  /*2fc0*/  @!P0 LDG.E.U16 R8, desc[UR8][R4.64] ;  /* 0x0000000804088981 */ /* 0x0000a2000c1e1500 */
[----:B---3--:R-:W-:-:S03]  /*2fd0*/  IMAD.MOV.U32 R3, RZ, RZ, R19 ;  /* 0x000000ffff037224 */ /* 0x008fc600078e0013 */
[----:B------:R-:W3:Y:S01]  /*2fe0*/  LDL.LU R19, [R1+0x30] ;  /* 0x0000300001137983 */ /* 0x000ee20000300800 */
[----:B------:R-:W-:-:S03]  /*2ff0*/  IMAD.MOV.U32 R2, RZ, RZ, R18 ;  /* 0x000000ffff027224 */ /* 0x000fc600078e0012 */
[----:B-1----:R-:W3:Y:S01]  /*3000*/  LDL.LU R24, [R1+0x8] ;  /* 0x0000080001187983 */ /* 0x002ee20000300800 */
[----:B0-----:R-:W-:-:S03]  /*3010*/  IMAD.WIDE R4, R22, 0x2, R2 ;  /* 0x0000000216047825 */ /* 0x001fc600078e0202 */
[----:B------:R0:W-:Y:S04]  /*3020*/  STL.64 [R1+0x380], R2 ;  /* 0x0003800201007387 */ /* 0x0001e80000100a00 */
[----:B0-----:R-:W3:Y:S01]  /*3030*/  LDL.LU R3, [R1+0x250] ;  /* 0x0002500001037983 */ /* 0x001ee20000300800 */
[----:B------:R-:W0:Y:S01]  /*3040*/  S2R R27, SR_TID.X ;  /* 0x00000000001b7919 */ /* 0x000e220000002100 */
[----:B------:R-:W-:Y:S02]  /*3050*/  PRMT R7, RZ, 0x7610, R7 ;  /* 0x00007610ff077816 */ /* 0x000fe40000000007 */
[----:B------:R-:W-:-:S04]  /*3060*/  PRMT R6, RZ, 0x7610, R6 ;  /* 0x00007610ff067816 */ /* 0x000fc80000000006 */
[----:B------:R1:W3:Y:S01]  /*3070*/  @!P0 LDG.E.U16 R7, desc[UR8][R4.64] ;  /* 0x0000000804078981 */ /* 0x0002e2000c1e1500 */
[----:B0-----:R-:W-:Y:S01]  /*3080*/  LOP3.LUT R27, R27, 0x1ff, RZ, 0xc0, !PT ;  /* 0x000001ff1b1b7812 */ /* 0x001fe200078ec0ff */
[----:B----4-:R-:W-:Y:S02]  /*3090*/  IMAD.MOV.U32 R29, RZ, RZ, R17 ;  /* 0x000000ffff1d7224 */ /* 0x010fe400078e0011 */
[----:B--2---:R-:W-:Y:S02]  /*30a0*/  IMAD.MOV.U32 R28, RZ, RZ, R0 ;  /* 0x000000ffff1c7224 */ /* 0x004fe400078e0000 */
[----:B------:R-:W-:Y:S02]  /*30b0*/  IMAD.SHL.U32 R0, R27, 0x2, RZ ;  /* 0x000000021b007824 */ /* 0x000fe400078e00ff */
[----:B-1----:R-:W-:Y:S01]  /*30c0*/  IMAD.WIDE R4, R22, 0x2, R28 ;  /* 0x0000000216047825 */ /* 0x002fe200078e021c */
[----:B------:R0:W-:Y:S04]  /*30d0*/  STL.64 [R1+0x320], R28 ;  /* 0x0003201c01007387 */ /* 0x0001e80000100a00 */
[----:B------:R-:W2:Y:S04]  /*30e0*/  LDL.LU R17, [R1+0x24] ;  /* 0x0000240001117983 */ /* 0x000ea80000300800 */
[----:B------:R-:W4:Y:S01]  /*30f0*/  LDL.LU R18, [R1+0x4] ;  /* 0x0000040001127983 */ /* 0x000f220000300800 */
[----:B------:R-:W-:-:S03]  /*3100*/  IMAD.MOV.U32 R2, RZ, RZ, R21 ;  /* 0x000000ffff027224 */ /* 0x000fc600078e0015 */
[----:B------:R-:W2:Y:S04]  /*3110*/  LDL.LU R23, [R1+0x40] ;  /* 0x0000400001177983 */ /* 0x000ea80000300800 */
[----:B------:R1:W2:Y:S04]  /*3120*/  @!P0 LDG.E.U16 R6, desc[UR8][R4.64] ;  /* 0x0000000804068981 */ /* 0x0002a8000c1e1500 */
[----:B------:R-:W2:Y:S04]  /*3130*/  LDL.LU R25, [R1+0x20] ;  /* 0x0000200001197983 */ /* 0x000ea80000300800 */
[----:B------:R3:W-:Y:S01]  /*3140*/  STS.U16 [R0+UR5], R20 ;  /* 0x0000001400007988 */ /* 0x0007e20008000405 */
[----:B-1----:R-:W-:-:S03]  /*3150*/  PRMT R5, RZ, 0x7610, R5 ;  /* 0x00007610ff057816 */ /* 0x002fc60000000005 */
[----:B------:R-:W2:Y:S04]  /*3160*/  LDL.LU R26, [R1] ;  /* 0x00000000011a7983 */ /* 0x000ea80000300800 */
[----:B0-----:R-:W2:Y:S04]  /*3170*/  LDL.LU R28, [R1+0x3c] ;  /* 0x00003c00011c7983 */ /* 0x001ea80000300800 */
[----:B------:R-:W2:Y:S04]  /*3180*/  LDL.LU R29, [R1+0x1c] ;  /* 0x00001c00011d7983 */ /* 0x000ea80000300800 */
[----:B------:R0:W-:Y:S01]  /*3190*/  STL [R1+0x408], R2 ;  /* 0x0004080201007387 */ /* 0x0001e20000100800 */
[----:B---3--:R-:W-:-:S03]  /*31a0*/  IMAD.WIDE R20, R22, 0x2, R2 ;  /* 0x0000000216147825 */ /* 0x008fc600078e0202 */
[----:B------:R1:W-:Y:S04]  /*31b0*/  STL [R1+0x404], R3 ;  /* 0x0004040301007387 */ /* 0x0003e80000100800 */
[----:B0-----:R-:W3:Y:S04]  /*31c0*/  LDL.LU R2, [R1+0x2c] ;  /* 0x00002c0001027983 */ /* 0x001ee80000300800 */
[----:B------:R0:W2:Y:S04]  /*31d0*/  @!P0 LDG.E.U16 R5, desc[UR8][R20.64] ;  /* 0x0000000814058981 */ /* 0x0000a8000c1e1500 */
[----:B------:R-:W0:Y:S04]  /*31e0*/  LDL.LU R20, [R1+0x258] ;  /* 0x0002580001147983 */ /* 0x000e280000300800 */
[----:B------:R-:W0:Y:S01]  /*31f0*/  LDL.LU R21, [R1+0x25c] ;  /* 0x00025c0001157983 */ /* 0x000e220000300800 */
[----:B-1----:R-:W-:Y:S01]  /*3200*/  IMAD.SHL.U32 R3, R27, 0x2, RZ ;  /* 0x000000021b037824 */ /* 0x002fe200078e00ff */
[----:B------:R-:W-:-:S04]  /*3210*/  PRMT R4, RZ, 0x7610, R4 ;  /* 0x00007610ff047816 */ /* 0x000fc80000000004 */
[----:B------:R1:W-:Y:S04]  /*3220*/  STS.U16 [R3+UR5+0x2000], R19 ;  /* 0x0020001303007988 */ /* 0x0003e80008000405 */
[----:B-1----:R-:W2:Y:S04]  /*3230*/  LDL.LU R19, [R1+0x7ac] ;  /* 0x0007ac0001137983 */ /* 0x002ea80000300800 */
[----:B------:R-:W-:Y:S01]  /*3240*/  STS.U16 [R3+UR5+0x4000], R24 ;  /* 0x0040001803007988 */ /* 0x000fe20008000405 */
[----:B0-----:R-:W-:-:S04]  /*3250*/  LOP3.LUT R21, R21, R20, RZ, 0x3c, !PT ;  /* 0x0000001415157212 */ /* 0x001fc800078e3cff */
[----:B------:R-:W-:-:S04]  /*3260*/  LOP3.LUT R20, R21, R20, RZ, 0x3c, !PT ;  /* 0x0000001415147212 */ /* 0x000fc800078e3cff */
[----:B------:R-:W-:-:S05]  /*3270*/  LOP3.LUT R21, R21, R20, RZ, 0x3c, !PT ;  /* 0x0000001415157212 */ /* 0x000fca00078e3cff */
[----:B------:R0:W-:Y:S02]  /*3280*/  STL.64 [R1+0x318], R20 ;  /* 0x0003181401007387 */ /* 0x0001e40000100a00 */
[----:B0-----:R-:W-:-:S05]  /*3290*/  IMAD.WIDE R20, R22, 0x2, R20 ;  /* 0x0000000216147825 */ /* 0x001fca00078e0214 */
[----:B------:R0:W3:Y:S04]  /*32a0*/  @!P0 LDG.E.U16 R4, desc[UR8][R20.64] ;  /* 0x0000000814048981 */ /* 0x0000e8000c1e1500 */
[----:B------:R-:W3:Y:S04]  /*32b0*/  LDL.LU R20, [R1+0x38] ;  /* 0x0000380001147983 */ /* 0x000ee80000300800 */
[----:B------:R-:W3:Y:S04]  /*32c0*/  LDL.LU R21, [R1+0x10] ;  /* 0x0000100001157983 */ /* 0x000ee80000300800 */
[----:B------:R-:W3:Y:S01]  /*32d0*/  LDL.LU R24, [R1+0x7a8] ;  /* 0x0007a80001187983 */ /* 0x000ee20000300800 */
[----:B------:R-:W-:-:S05]  /*32e0*/  IMAD.SHL.U32 R27, R27, 0x2, RZ ;  /* 0x000000021b1b7824 */ /* 0x000fca00078e00ff */
[C---:B------:R-:W-:Y:S01]  /*32f0*/  LOP3.LUT R22, R27.reuse, 0x10, RZ, 0x3c, !PT ;  /* 0x000000101b167812 */ /* 0x040fe200078e3cff */
[----:B--2---:R1:W-:Y:S04]  /*3300*/  STS.U16 [R3+UR5+0x6000], R19 ;  /* 0x0060001303007988 */ /* 0x0043e80008000405 */
[----:B-1----:R-:W2:Y:S04]  /*3310*/  LDL.LU R19, [R1+0x14] ;  /* 0x0000140001137983 */ /* 0x002ea80000300800 */
[----:B---3--:R1:W-:Y:S04]  /*3320*/  STS.U16 [R22+UR5+0x400], R24 ;  /* 0x0004001816007988 */ /* 0x0083e80008000405 */
[----:B------:R3:W-:Y:S04]  /*3330*/  STS.U16 [R22+UR5+0x2400], R17 ;  /* 0x0024001116007988 */ /* 0x0007e80008000405 */
[----:B----4-:R4:W-:Y:S04]  /*3340*/  STS.U16 [R22+UR5+0x4400], R18 ;  /* 0x0044001216007988 */ /* 0x0109e80008000405 */
[----:B-1----:R-:W2:Y:S04]  /*3350*/  LDL.LU R24, [R1+0x34] ;  /* 0x0000340001187983 */ /* 0x002ea80000300800 */
[----:B---3--:R-:W3:Y:S04]  /*3360*/  LDL.LU R17, [R1+0x7a4] ;  /* 0x0007a40001117983 */ /* 0x008ee80000300800 */
[----:B----4-:R-:W4:Y:S01]  /*3370*/  LDL.LU R18, [R1+0x7a0] ;  /* 0x0007a00001127983 */ /* 0x010f220000300800 */
[----:B------:R-:W-:-:S03]  /*3380*/  LOP3.LUT R27, R27, 0x20, RZ, 0x3c, !PT ;  /* 0x000000201b1b7812 */ /* 0x000fc600078e3cff */
[----:B----4-:R1:W-:Y:S02]  /*3390*/  STS.U16 [R22+UR5+0x6400], R18 ;  /* 0x0064001216007988 */ /* 0x0103e40008000405 */
[----:B-1----:R-:W1:Y:S02]  /*33a0*/  S2R R18, SR_TID.X ;  /* 0x0000000000127919 */ /* 0x002e640000002100 */
[----:B------:R4:W-:Y:S04]  /*33b0*/  STS.U16 [R27+UR5+0x800], R23 ;  /* 0x000800171b007988 */ /* 0x0009e80008000405 */
[----:B------:R0:W-:Y:S04]  /*33c0*/  STS.U16 [R27+UR5+0x2800], R25 ;  /* 0x002800191b007988 */ /* 0x0001e80008000405 */
[----:B------:R0:W-:Y:S04]  /*33d0*/  STS.U16 [R27+UR5+0x4800], R26 ;  /* 0x0048001a1b007988 */ /* 0x0001e80008000405 */
[----:B---3--:R3:W-:Y:S04]  /*33e0*/  STS.U16 [R27+UR5+0x6800], R17 ;  /* 0x006800111b007988 */ /* 0x0087e80008000405 */
[----:B------:R-:W2:Y:S04]  /*33f0*/  LDL.LU R22, [R1+0x79c] ;  /* 0x00079c0001167983 */ /* 0x000ea80000300800 */
[----:B----4-:R-:W4:Y:S04]  /*3400*/  LDL.LU R23, [R1+0x798] ;  /* 0x0007980001177983 */ /* 0x010f280000300800 */
[----:B0-----:R-:W2:Y:S01]  /*3410*/  LDL.LU R25, [R1+0x794] ;  /* 0x0007940001197983 */ /* 0x001ea20000300800 */
[----:B-1----:R-:W-:-:S03]  /*3420*/  LOP3.LUT R18, R18, 0x1ff, RZ, 0xc0, !PT ;  /* 0x000001ff12127812 */ /* 0x002fc600078ec0ff */
[----:B------:R-:W2:Y:S02]  /*3430*/  LDL.LU R26, [R1+0x790] ;  /* 0x00079000011a7983 */ /* 0x000ea40000300800 */
[----:B------:R-:W-:Y:S02]  /*3440*/  IMAD.SHL.U32 R18, R18, 0x2, RZ ;  /* 0x0000000212127824 */ /* 0x000fe400078e00ff */
[----:B---3--:R-:W3:Y:S03]  /*3450*/  LDL.LU R27, [R1+0x78c] ;  /* 0x00078c00011b7983 */ /* 0x008ee60000300800 */
[----:B------:R-:W-:-:S05]  /*3460*/  LOP3.LUT R17, R18, 0x30, RZ, 0x3c, !PT ;  /* 0x0000003012117812 */ /* 0x000fca00078e3cff */
[----:B------:R0:W-:Y:S04]  /*3470*/  STS.U16 [R17+UR5+0xc00], R28 ;  /* 0x000c001c11007988 */ /* 0x0001e80008000405 */
[----:B------:R1:W-:Y:S04]  /*3480*/  STS.U16 [R17+UR5+0x2c00], R29 ;  /* 0x002c001d11007988 */ /* 0x0003e80008000405 */
[----:B0-----:R-:W2:Y:S04]  /*3490*/  LDL.LU R28, [R1+0x788] ;  /* 0x00078800011c7983 */ /* 0x001ea80000300800 */
[----:B-1----:R-:W2:Y:S01]  /*34a0*/  LDL.LU R29, [R1+0x784] ;  /* 0x00078400011d7983 */ /* 0x002ea20000300800 */
[----:B------:R-:W-:-:S03]  /*34b0*/  LOP3.LUT R18, R18, 0x40, RZ, 0x3c, !PT ;  /* 0x0000004012127812 */ /* 0x000fc600078e3cff */
[----:B---3--:R-:W-:Y:S04]  /*34c0*/  STS.U16 [R17+UR5+0x4c00], R27 ;  /* 0x004c001b11007988 */ /* 0x008fe80008000405 */
[----:B------:R-:W-:Y:S04]  /*34d0*/  STS.U16 [R17+UR5+0x6c00], R16 ;  /* 0x006c001011007988 */ /* 0x000fe80008000405 */
[----:B------:R-:W-:Y:S04]  /*34e0*/  STS.U16 [R18+UR5+0x1000], R20 ;  /* 0x0010001412007988 */ /* 0x000fe80008000405 */
[----:B--2---:R0:W-:Y:S04]  /*34f0*/  STS.U16 [R18+UR5+0x3000], R29 ;  /* 0x0030001d12007988 */ /* 0x0041e80008000405 */
[----:B0-----:R-:W2:Y:S01]  /*3500*/  LDL.LU R29, [R1+0x780] ;  /* 0x00078000011d7983 */ /* 0x001ea20000300800 */
[----:B------:R-:W-:-:S02]  /*3510*/  LOP3.LUT R20, R0, 0x50, RZ, 0x3c, !PT ;  /* 0x0000005000147812 */ /* 0x000fc400078e3cff */
[----:B------:R-:W-:Y:S01]  /*3520*/  LOP3.LUT R0, R0, 0x60, RZ, 0x3c, !PT ;  /* 0x0000006000007812 */ /* 0x000fe200078e3cff */
[----:B------:R-:W-:Y:S04]  /*3530*/  STS.U16 [R18+UR5+0x5000], R26 ;  /* 0x0050001a12007988 */ /* 0x000fe80008000405 */
[----:B------:R-:W-:Y:S04]  /*3540*/  STS.U16 [R18+UR5+0x7000], R15 ;  /* 0x0070000f12007988 */ /* 0x000fe80008000405 */
[----:B------:R-:W-:Y:S04]  /*3550*/  STS.U16 [R20+UR5+0x1400], R24 ;  /* 0x0014001814007988 */ /* 0x000fe80008000405 */
[----:B------:R-:W-:Y:S04]  /*3560*/  STS.U16 [R20+UR5+0x3400], R19 ;  /* 0x0034001314007988 */ /* 0x000fe80008000405 */
[----:B------:R-:W-:Y:S04]  /*3570*/  STS.U16 [R20+UR5+0x5400], R25 ;  /* 0x0054001914007988 */ /* 0x000fe80008000405 */
[----:B------:R-:W-:Y:S04]  /*3580*/  STS.U16 [R20+UR5+0x7400], R14 ;  /* 0x0074000e14007988 */ /* 0x000fe80008000405 */
[----:B------:R0:W-:Y:S04]  /*3590*/  STS.U16 [R0+UR5+0x1800], R2 ;  /* 0x0018000200007988 */ /* 0x0001e80008000405 */
[----:B------:R-:W-:Y:S01]  /*35a0*/  STS.U16 [R0+UR5+0x3800], R21 ;  /* 0x0038001500007988 */ /* 0x000fe20008000405 */
[----:B0-----:R-:W-:-:S03]  /*35b0*/  LOP3.LUT R2, R3, 0x70, RZ, 0x3c, !PT ;  /* 0x0000007003027812 */ /* 0x001fc600078e3cff */
[----:B----4-:R-:W-:Y:S04]  /*35c0*/  STS.U16 [R0+UR5+0x5800], R23 ;  /* 0x0058001700007988 */ /* 0x010fe80008000405 */
[----:B------:R0:W-:Y:S02]  /*35d0*/  STS.U16 [R0+UR5+0x7800], R13 ;  /* 0x0078000d00007988 */ /* 0x0001e40008000405 */
[----:B0-----:R-:W0:Y:S02]  /*35e0*/  S2R R0, SR_TID.X ;  /* 0x0000000000007919 */ /* 0x001e240000002100 */
[----:B--2---:R1:W-:Y:S04]  /*35f0*/  STS.U16 [R2+UR5+0x1c00], R29 ;  /* 0x001c001d02007988 */ /* 0x0043e80008000405 */
[----:B------:R2:W-:Y:S04]  /*3600*/  STS.U16 [R2+UR5+0x3c00], R28 ;  /* 0x003c001c02007988 */ /* 0x0005e80008000405 */
[----:B-1----:R-:W3:Y:S04]  /*3610*/  LDL.LU R29, [R1+0x77c] ;  /* 0x00077c00011d7983 */ /* 0x002ee80000300800 */
[----:B--2---:R-:W2:Y:S01]  /*3620*/  LDL.LU R28, [R1+0x778] ;  /* 0x00077800011c7983 */ /* 0x004ea20000300800 */
[----:B0-----:R-:W-:-:S04]  /*3630*/  SHF.R.U32.HI R0, RZ, 0x2, R0 ;  /* 0x00000002ff007819 */ /* 0x001fc80000011600 */
[----:B------:R-:W-:Y:S01]  /*3640*/  LOP3.LUT R0, R3, 0x30, R0, 0x78, !PT ;  /* 0x0000003003007812 */ /* 0x000fe200078e7800 */
[----:B------:R-:W-:Y:S04]  /*3650*/  STS.U16 [R2+UR5+0x5c00], R22 ;  /* 0x005c001602007988 */ /* 0x000fe80008000405 */
        /* <DEDUP_REMOVED lines=8> */
[----:B------:R0:W-:Y:S01]  /*36e0*/  STS.U16 [R0+UR5+0x9c00], R4 ;  /* 0x009c000400007988 */ /* 0x0001e20008000405 */
[----:B------:R-:W-:Y:S06]  /*36f0*/  BAR.SYNC.DEFER_BLOCKING 0x0 ;  /* 0x0000000000007b1d */ /* 0x000fec0000010000 */
[----:B0-----:R-:W4:Y:S04]  /*3700*/  LDL.LU.64 R4, [R1+0x290] ;  /* 0x0002900001047983 */ /* 0x001f280000300a00 */
[----:B------:R-:W4:Y:S04]  /*3710*/  LDL.LU.64 R6, [R1+0x298] ;  /* 0x0002980001067983 */ /* 0x000f280000300a00 */
[----:B---3--:R-:W-:Y:S04]  /*3720*/  LDSM.16.MT88.4 R16, [R29+0x100] ;  /* 0x000100001d10783b */ /* 0x008fe80000004200 */
[----:B--2---:R-:W0:Y:S04]  /*3730*/  LDSM.16.M88.4 R8, [R28+0x8000] ;  /* 0x008000001c08783b */ /* 0x004e280000000200 */
[----:B------:R-:W-:Y:S04]  /*3740*/  LDSM.16.MT88.4 R20, [R29] ;  /* 0x000000001d14783b */ /* 0x000fe80000004200 */
[----:B------:R-:W-:Y:S04]  /*3750*/  LDSM.16.MT88.4 R12, [R29+0x300] ;  /* 0x000300001d0c783b */ /* 0x000fe80000004200 */
[----:B------:R-:W-:Y:S04]  /*3760*/  LDSM.16.M88.4 R24, [R28+0x8400] ;  /* 0x008400001c18783b */ /* 0x000fe80000000200 */
[----:B0-----:R-:W-:Y:S04]  /*3770*/  STL.64 [R1+0x50], R8 ;  /* 0x0000500801007387 */ /* 0x001fe80000100a00 */
[----:B------:R-:W-:Y:S04]  /*3780*/  STL.64 [R1+0x58], R10 ;  /* 0x0000580a01007387 */ /* 0x000fe80000100a00 */
[----:B------:R-:W-:Y:S04]  /*3790*/  STL.64 [R1+0x770], R18 ;  /* 0x0007701201007387 */ /* 0x000fe80000100a00 */
[----:B------:R0:W-:Y:S04]  /*37a0*/  STL.64 [R1+0x768], R16 ;  /* 0x0007681001007387 */ /* 0x0001e80000100a00 */
[----:B------:R-:W1:Y:S04]  /*37b0*/  LDSM.16.MT88.4 R8, [R29+0x200] ;  /* 0x000200001d08783b */ /* 0x000e680000004200 */
[----:B0-----:R-:W4:Y:S04]  /*37c0*/  LDL.LU.64 R16, [R1+0x50] ;  /* 0x0000500001107983 */ /* 0x001f280000300a00 */
[----:B-1----:R-:W-:Y:S04]  /*37d0*/  STL.64 [R1+0x760], R10 ;  /* 0x0007600a01007387 */ /* 0x002fe80000100a00 */
[----:B------:R-:W-:Y:S04]  /*37e0*/  STL.64 [R1+0x758], R8 ;  /* 0x0007580801007387 */ /* 0x000fe80000100a00 */
[----:B------:R-:W0:Y:S04]  /*37f0*/  LDSM.16.M88.4 R8, [R28+0x8800] ;  /* 0x008800001c08783b */ /* 0x000e280000000200 */
[----:B------:R-:W-:Y:S04]  /*3800*/  STL.64 [R1+0x750], R14 ;  /* 0x0007500e01007387 */ /* 0x000fe80000100a00 */
[----:B------:R-:W-:Y:S04]  /*3810*/  STL.64 [R1+0x748], R12 ;  /* 0x0007480c01007387 */ /* 0x000fe80000100a00 */
[----:B------:R0:W-:Y:S04]  /*3820*/  STL [R1+0x740], R29 ;  /* 0x0007401d01007387 */ /* 0x0001e80000100800 */
[----:B------:R-:W-:Y:S01]  /*3830*/  STL.64 [R1+0x48], R26 ;  /* 0x0000481a01007387 */ /* 0x000fe20000100a00 */
[----:B0-----:R-:W-:-:S03]  /*3840*/  IMAD.MOV.U32 R29, RZ, RZ, R8 ;  /* 0x000000ffff1d7224 */ /* 0x001fc600078e0008 */
[----:B------:R0:W-:Y:S01]  /*3850*/  STL.64 [R1+0x38], R10 ;  /* 0x0000380a01007387 */ /* 0x0001e20000100a00 */
[----:B------:R-:W-:-:S03]  /*3860*/  IMAD.MOV.U32 R3, RZ, RZ, R9 ;  /* 0x000000ffff037224 */ /* 0x000fc600078e0009 */
[----:B------:R-:W2:Y:S04]  /*3870*/  LDL.LU.64 R8, [R1+0x100] ;  /* 0x0001000001087983 */ /* 0x000ea80000300a00 */
[----:B0-----:R-:W2:Y:S04]  /*3880*/  LDL.LU.64 R10, [R1+0x108] ;  /* 0x00010800010a7983 */ /* 0x001ea80000300a00 */
[----:B------:R-:W3:Y:S04]  /*3890*/  LDL.LU.64 R12, [R1+0xd0] ;  /* 0x0000d000010c7983 */ /* 0x000ee80000300a00 */
[----:B------:R-:W3:Y:S01]  /*38a0*/  LDL.LU.64 R14, [R1+0xd8] ;  /* 0x0000d800010e7983 */ /* 0x000ee20000300a00 */
[----:B----4-:R-:W-:-:S15]  /*38b0*/  HMMA.16816.F32 R4, R20, R16, R4 ;  /* 0x000000101404723c */ /* 0x010fde0000001804 */
[----:B------:R-:W-:-:S04]  /*38c0*/  NOP ;  /* 0x0000000000007918 */ /* 0x000fc80000000000 */
[----:B------:R0:W-:Y:S04]  /*38d0*/  STL.64 [R1+0x290], R4 ;  /* 0x0002900401007387 */ /* 0x0001e80000100a00 */
[----:B------:R-:W-:Y:S04]  /*38e0*/  STL.64 [R1+0x298], R6 ;  /* 0x0002980601007387 */ /* 0x000fe80000100a00 */
[----:B------:R-:W2:Y:S01]  /*38f0*/  LDL.LU.64 R18, [R1+0x770] ;  /* 0x0007700001127983 */ /* 0x000ea20000300a00 */
[----:B0-----:R-:W-:Y:S02]  /*3900*/  IMAD.MOV.U32 R5, RZ, RZ, R16 ;  /* 0x000000ffff057224 */ /* 0x001fe400078e0010 */
[----:B------:R-:W-:-:S02]  /*3910*/  IMAD.MOV.U32 R4, RZ, RZ, R17 ;  /* 0x000000ffff047224 */ /* 0x000fc400078e0011 */
[----:B------:R-:W2:Y:S04]  /*3920*/  LDL.LU.64 R16, [R1+0x768] ;  /* 0x0007680001107983 */ /* 0x000ea80000300a00 */
[----:B------:R-:W-:Y:S04]  /*3930*/  STL.64 [R1+0x728], R22 ;  /* 0x0007281601007387 */ /* 0x000fe80000100a00 */
[----:B------:R0:W-:Y:S02]  /*3940*/  STL.64 [R1+0x720], R20 ;  /* 0x0007201401007387 */ /* 0x0001e40000100a00 */
[----:B0-----:R-:W-:-:S02]  /*3950*/  IMAD.MOV.U32 R20, RZ, RZ, R5 ;  /* 0x000000ffff147224 */ /* 0x001fc400078e0005 */
[----:B------:R-:W-:Y:S02]  /*3960*/  IMAD.MOV.U32 R21, RZ, RZ, R4 ;  /* 0x000000ffff157224 */ /* 0x000fe400078e0004 */
[----:B------:R-:W4:Y:S04]  /*3970*/  LDL.LU.64 R4, [R1+0xc0] ;  /* 0x0000c00001047983 */ /* 0x000f280000300a00 */
[----:B------:R-:W2:Y:S04]  /*3980*/  LDL.LU.64 R6, [R1+0xc8] ;  /* 0x0000c80001067983 */ /* 0x000ea80000300a00 */
[----:B--2---:R-:W-:Y:S04]  /*3990*/  STL.64 [R1+0x718], R6 ;  /* 0x0007180601007387 */ /* 0x004fe80000100a00 */
[----:B----4-:R0:W-:Y:S04]  /*39a0*/  STL.64 [R1+0x710], R4 ;  /* 0x0007100401007387 */ /* 0x0101e80000100a00 */
[----:B0-----:R-:W2:Y:S04]  /*39b0*/  LDL.LU.64 R4, [R1+0x260] ;  /* 0x0002600001047983 */ /* 0x001ea80000300a00 */
[----:B------:R-:W4:Y:S01]  /*39c0*/  LDL.LU.64 R6, [R1+0x268] ;  /* 0x0002680001067983 */ /* 0x000f220000300a00 */
[----:B------:R-:W-:Y:S03]  /*39d0*/  HMMA.16816.F32 R8, R16, R20, R8 ;  /* 0x000000141008723c */ /* 0x000fe60000001808 */
[----:B----4-:R-:W-:Y:S04]  /*39e0*/  STL.64 [R1+0x738], R6 ;  /* 0x0007380601007387 */ /* 0x010fe80000100a00 */
[----:B--2---:R0:W-:Y:S04]  /*39f0*/  STL.64 [R1+0x730], R4 ;  /* 0x0007300401007387 */ /* 0x0041e80000100a00 */
[----:B0-----:R-:W2:Y:S04]  /*3a00*/  LDL.LU.64 R4, [R1+0x90] ;  /* 0x0000900001047983 */ /* 0x001ea80000300a00 */
[----:B------:R-:W2:Y:S04]  /*3a10*/  LDL.LU.64 R6, [R1+0x98] ;  /* 0x0000980001067983 */ /* 0x000ea80000300a00 */
[----:B------:R-:W-:Y:S04]  /*3a20*/  STL.64 [R1+0x300], R8 ;  /* 0x0003000801007387 */ /* 0x000fe80000100a00 */
[----:B------:R0:W-:Y:S04]  /*3a30*/  STL.64 [R1+0x308], R10 ;  /* 0x0003080a01007387 */ /* 0x0001e80000100a00 */
[----:B0-----:R-:W3:Y:S04]  /*3a40*/  LDL.LU.64 R10, [R1+0x760] ;  /* 0x00076000010a7983 */ /* 0x001ee80000300a00 */
[----:B------:R-:W3:Y:S01]  /*3a50*/  LDL.LU.64 R8, [R1+0x758] ;  /* 0x0007580001087983 */ /* 0x000ee20000300a00 */
[----:B------:R-:W-:-:S02]  /*3a60*/  IMAD.MOV.U32 R2, RZ, RZ, R24 ;  /* 0x000000ffff027224 */ /* 0x000fc400078e0018 */
[----:B------:R-:W-:Y:S02]  /*3a70*/  IMAD.MOV.U32 R0, RZ, RZ, R25 ;  /* 0x000000ffff007224 */ /* 0x000fe400078e0019 */
[----:B------:R-:W0:Y:S01]  /*3a80*/  LDSM.16.M88.4 R24, [R28+0x8c00] ;  /* 0x008c00001c18783b */ /* 0x000e220000000200 */
[----:B---3--:R-:W-:-:S15]  /*3a90*/  HMMA.16816.F32 R12, R8, R20, R12 ;  /* 0x00000014080c723c */ /* 0x008fde000000180c */
[----:B------:R-:W-:-:S04]  /*3aa0*/  NOP ;  /* 0x0000000000007918 */ /* 0x000fc80000000000 */
[----:B------:R-:W-:Y:S04]  /*3ab0*/  STL.64 [R1+0x2f0], R12 ;  /* 0x0002f00c01007387 */ /* 0x000fe80000100a00 */
[----:B------:R1:W-:Y:S04]  /*3ac0*/  STL.64 [R1+0x2f8], R14 ;  /* 0x0002f80e01007387 */ /* 0x0003e80000100a00 */
[----:B-1----:R-:W2:Y:S04]  /*3ad0*/  LDL.LU.64 R14, [R1+0x750] ;  /* 0x00075000010e7983 */ /* 0x002ea80000300a00 */
[----:B------:R-:W2:Y:S04]  /*3ae0*/  LDL.LU.64 R12, [R1+0x748] ;  /* 0x00074800010c7983 */ /* 0x000ea80000300a00 */
[----:B0-----:R-:W-:Y:S04]  /*3af0*/  STL.64 [R1+0x28], R26 ;  /* 0x0000281a01007387 */ /* 0x001fe80000100a00 */
[----:B------:R0:W-:Y:S02]  /*3b00*/  STL.64 [R1+0x6b0], R24 ;  /* 0x0006b01801007387 */ /* 0x0001e40000100a00 */
[----:B0-----:R-:W-:-:S02]  /*3b10*/  IMAD.MOV.U32 R24, RZ, RZ, R29 ;  /* 0x000000ffff187224 */ /* 0x001fc400078e001d */
[----:B------:R-:W-:Y:S01]  /*3b20*/  IMAD.MOV.U32 R25, RZ, RZ, R3 ;  /* 0x000000ffff197224 */ /* 0x000fe200078e0003 */
[----:B------:R-:W3:Y:S04]  /*3b30*/  LDL.LU R29, [R1+0x740] ;  /* 0x00074000011d7983 */ /* 0x000ee80000300800 */
[----:B------:R-:W-:Y:S01]  /*3b40*/  STL.64 [R1+0x6f8], R24 ;  /* 0x0006f81801007387 */ /* 0x000fe20000100a00 */
[----:B--2---:R-:W-:Y:S03]  /*3b50*/  HMMA.16816.F32 R20, R12, R20, R4 ;  /* 0x000000140c14723c */ /* 0x004fe60000001804 */
[----:B------:R-:W2:Y:S04]  /*3b60*/  LDL.LU.64 R6, [R1+0x738] ;  /* 0x0007380001067983 */ /* 0x000ea80000300a00 */
[----:B------:R-:W2:-:S12]  /*3b70*/  LDL.LU.64 R4, [R1+0x730] ;  /* 0x0007300001047983 */ /* 0x000e980000300a00 */
[----:B------:R-:W-:Y:S04]  /*3b80*/  STL.64 [R1+0x2e0], R20 ;  /* 0x0002e01401007387 */ /* 0x000fe80000100a00 */
[----:B------:R0:W-:Y:S04]  /*3b90*/  STL.64 [R1+0x2e8], R22 ;  /* 0x0002e81601007387 */ /* 0x0001e80000100a00 */
[----:B0-----:R-:W2:Y:S04]  /*3ba0*/  LDL.LU.64 R22, [R1+0x728] ;  /* 0x0007280001167983 */ /* 0x001ea80000300a00 */
[----:B------:R-:W2:Y:S01]  /*3bb0*/  LDL.LU.64 R20, [R1+0x720] ;  /* 0x0007200001147983 */ /* 0x000ea20000300a00 */
[----:B------:R-:W-:-:S02]  /*3bc0*/  IMAD.MOV.U32 R24, RZ, RZ, R2 ;  /* 0x000000ffff187224 */ /* 0x000fc400078e0002 */
[----:B------:R-:W-:-:S07]  /*3bd0*/  IMAD.MOV.U32 R25, RZ, RZ, R0 ;  /* 0x000000ffff197224 */ /* 0x000fce00078e0000 */
[----:B--2---:R-:W-:-:S15]  /*3be0*/  HMMA.16816.F32 R4, R20, R24, R4 ;  /* 0x000000181404723c */ /* 0x004fde0000001804 */
[----:B------:R-:W-:-:S04]  /*3bf0*/  NOP ;  /* 0x0000000000007918 */ /* 0x000fc80000000000 */
[----:B------:R-:W-:Y:S04]  /*3c00*/  STL.64 [R1+0x100], R4 ;  /* 0x0001000401007387 */ /* 0x000fe80000100a00 */
[----:B------:R0:W-:Y:S04]  /*3c10*/  STL.64 [R1+0x108], R6 ;  /* 0x0001080601007387 */ /* 0x0001e80000100a00 */
[----:B0-----:R-:W2:Y:S04]  /*3c20*/  LDL.LU.64 R6, [R1+0x718] ;  /* 0x0007180001067983 */ /* 0x001ea80000300a00 */
[----:B------:R-:W2:Y:S04]  /*3c30*/  LDL.LU.64 R4, [R1+0x710] ;  /* 0x0007100001047983 */ /* 0x000ea80000300a00 */
[----:B------:R-:W-:Y:S04]  /*3c40*/  STL.64 [R1+0x708], R22 ;  /* 0x0007081601007387 */ /* 0x000fe80000100a00 */
[----:B------:R0:W-:Y:S04]  /*3c50*/  STL.64 [R1+0x700], R20 ;  /* 0x0007001401007387 */ /* 0x0001e80000100a00 */
[----:B0-----:R-:W4:Y:S04]  /*3c60*/  LDL.LU.64 R20, [R1+0xf0] ;  /* 0x0000f00001147983 */ /* 0x001f280000300a00 */
[----:B------:R-:W4:Y:S04]  /*3c70*/  LDL.LU.64 R22, [R1+0xf8] ;  /* 0x0000f80001167983 */ /* 0x000f280000300a00 */
[----:B------:R-:W-:Y:S04]  /*3c80*/  STL.64 [R1+0x6f0], R18 ;  /* 0x0006f01201007387 */ /* 0x000fe80000100a00 */
[----:B------:R-:W-:Y:S01]  /*3c90*/  STL.64 [R1+0x6e8], R16 ;  /* 0x0006e81001007387 */ /* 0x000fe20000100a00 */
[-C--:B--2---:R-:W-:Y:S08]  /*3ca0*/  HMMA.16816.F32 R4, R8, R24.reuse, R4 ;  /* 0x000000180804723c */ /* 0x084ff00000001804 */
[----:B----4-:R-:W-:-:S15]  /*3cb0*/  HMMA.16816.F32 R20, R16, R24, R20 ;  /* 0x000000181014723c */ /* 0x010fde0000001814 */
[----:B------:R-:W-:-:S04]  /*3cc0*/  NOP ;  /* 0x0000000000007918 */ /* 0x000fc80000000000 */
[----:B------:R0:W-:Y:S04]  /*3cd0*/  STL.64 [R1+0x280], R20 ;  /* 0x0002801401007387 */ /* 0x0001e80000100a00 */
[----:B------:R1:W-:Y:S04]  /*3ce0*/  STL.64 [R1+0x288], R22 ;  /* 0x0002881601007387 */ /* 0x0003e80000100a00 */
[----:B0-----:R-:W2:Y:S04]  /*3cf0*/  LDL.LU.64 R20, [R1+0x80] ;  /* 0x0000800001147983 */ /* 0x001ea80000300a00 */
[----:B-1----:R-:W2:Y:S04]  /*3d00*/  LDL.LU.64 R22, [R1+0x88] ;  /* 0x0000880001167983 */ /* 0x002ea80000300a00 */
[----:B------:R-:W-:Y:S04]  /*3d10*/  STL.64 [R1+0x2a0], R4 ;  /* 0x0002a00401007387 */ /* 0x000fe80000100a00 */
[----:B------:R-:W-:Y:S04]  /*3d20*/  STL.64 [R1+0x2a8], R6 ;  /* 0x0002a80601007387 */ /* 0x000fe80000100a00 */
[----:B------:R-:W4:Y:S04]  /*3d30*/  LDL.LU.64 R16, [R1+0x240] ;  /* 0x0002400001107983 */ /* 0x000f280000300a00 */
[----:B------:R-:W4:Y:S04]  /*3d40*/  LDL.LU.64 R18, [R1+0x248] ;  /* 0x0002480001127983 */ /* 0x000f280000300a00 */
[----:B------:R-:W-:Y:S04]  /*3d50*/  STL.64 [R1+0x6e0], R10 ;  /* 0x0006e00a01007387 */ /* 0x000fe80000100a00 */
[----:B------:R0:W-:Y:S04]  /*3d60*/  STL.64 [R1+0x6d8], R8 ;  /* 0x0006d80801007387 */ /* 0x0001e80000100a00 */
[----:B0-----:R-:W2:Y:S04]  /*3d70*/  LDL.LU.64 R8, [R1+0xe0] ;  /* 0x0000e00001087983 */ /* 0x001ea80000300a00 */
[----:B------:R-:W2:Y:S04]  /*3d80*/  LDL.LU.64 R10, [R1+0xe8] ;  /* 0x0000e800010a7983 */ /* 0x000ea80000300a00 */
[----:B------:R-:W2:Y:S04]  /*3d90*/  LDL.LU.64 R4, [R1+0x60] ;  /* 0x0000600001047983 */ /* 0x000ea80000300a00 */
[----:B------:R-:W2:Y:S04]  /*3da0*/  LDL.LU.64 R6, [R1+0x68] ;  /* 0x0000680001067983 */ /* 0x000ea80000300a00 */
[----:B--2---:R-:W-:Y:S04]  /*3db0*/  STL.64 [R1+0x698], R6 ;  /* 0x0006980601007387 */ /* 0x004fe80000100a00 */
[----:B------:R0:W-:Y:S04]  /*3dc0*/  STL.64 [R1+0x690], R4 ;  /* 0x0006900401007387 */ /* 0x0001e80000100a00 */
[----:B0-----:R-:W2:Y:S04]  /*3dd0*/  LDL.LU.64 R4, [R1+0x110] ;  /* 0x0001100001047983 */ /* 0x001ea80000300a00 */
[----:B------:R-:W2:Y:S04]  /*3de0*/  LDL.LU.64 R6, [R1+0x118] ;  /* 0x0001180001067983 */ /* 0x000ea80000300a00 */
[----:B--2---:R-:W-:Y:S04]  /*3df0*/  STL.64 [R1+0x6a8], R6 ;  /* 0x0006a80601007387 */ /* 0x004fe80000100a00 */
[----:B------:R0:W-:Y:S04]  /*3e00*/  STL.64 [R1+0x6a0], R4 ;  /* 0x0006a00401007387 */ /* 0x0001e80000100a00 */
[----:B0-----:R-:W2:Y:S04]  /*3e10*/  LDL.LU.64 R4, [R1+0x230] ;  /* 0x0002300001047983 */ /* 0x001ea80000300a00 */
[----:B------:R-:W2:Y:S01]  /*3e20*/  LDL.LU.64 R6, [R1+0x238] ;  /* 0x0002380001067983 */ /* 0x000ea20000300a00 */
[----:B------:R-:W-:Y:S03]  /*3e30*/  HMMA.16816.F32 R24, R12, R24, R20 ;  /* 0x000000180c18723c */ /* 0x000fe60000001814 */
[----:B--2---:R-:W-:Y:S04]  /*3e40*/  STL.64 [R1+0x6c0], R6 ;  /* 0x0006c00601007387 */ /* 0x004fe80000100a00 */
[----:B------:R0:W-:Y:S04]  /*3e50*/  STL.64 [R1+0x6b8], R4 ;  /* 0x0006b80401007387 */ /* 0x0001e80000100a00 */
[----:B0-----:R-:W2:Y:S04]  /*3e60*/  LDL.LU.64 R4, [R1+0x70] ;  /* 0x0000700001047983 */ /* 0x001ea80000300a00 */
[----:B------:R-:W2:Y:S04]  /*3e70*/  LDL.LU.64 R6, [R1+0x78] ;  /* 0x0000780001067983 */ /* 0x000ea80000300a00 */
[----:B--2---:R-:W-:Y:S04]  /*3e80*/  STL.64 [R1+0x6d0], R6 ;  /* 0x0006d00601007387 */ /* 0x004fe80000100a00 */
[----:B------:R0:W-:Y:S04]  /*3e90*/  STL.64 [R1+0x6c8], R4 ;  /* 0x0006c80401007387 */ /* 0x0001e80000100a00 */
[----:B0-----:R-:W2:Y:S04]  /*3ea0*/  LDL.LU.64 R4, [R1+0xb0] ;  /* 0x0000b00001047983 */ /* 0x001ea80000300a00 */
[----:B------:R-:W2:Y:S04]  /*3eb0*/  LDL.LU.64 R6, [R1+0xb8] ;  /* 0x0000b80001067983 */ /* 0x000ea80000300a00 */
[----:B------:R-:W4:Y:S04]  /*3ec0*/  LDL.LU.64 R22, [R1+0x708] ;  /* 0x0007080001167983 */ /* 0x000f280000300a00 */
[----:B------:R-:W4:Y:S04]  /*3ed0*/  LDL.LU.64 R20, [R1+0x700] ;  /* 0x0007000001147983 */ /* 0x000f280000300a00 */
[----:B------:R0:W-:Y:S04]  /*3ee0*/  STL.64 [R1+0x2d0], R24 ;  /* 0x0002d01801007387 */ /* 0x0001e80000100a00 */
[----:B------:R-:W-:Y:S04]  /*3ef0*/  STL.64 [R1+0x2d8], R26 ;  /* 0x0002d81a01007387 */ /* 0x000fe80000100a00 */
[----:B0-----:R-:W4:Y:S02]  /*3f00*/  LDL.LU.64 R24, [R1+0x6f8] ;  /* 0x0006f80001187983 */ /* 0x001f240000300a00 */
[----:B----4-:R-:W-:-:S15]  /*3f10*/  HMMA.16816.F32 R16, R20, R24, R16 ;  /* 0x000000181410723c */ /* 0x010fde0000001810 */
[----:B------:R-:W-:-:S04]  /*3f20*/  NOP ;  /* 0x0000000000007918 */ /* 0x000fc80000000000 */
[----:B------:R-:W-:Y:S04]  /*3f30*/  STL.64 [R1+0xf0], R16 ;  /* 0x0000f01001007387 */ /* 0x000fe80000100a00 */
[----:B------:R0:W-:Y:S04]  /*3f40*/  STL.64 [R1+0xf8], R18 ;  /* 0x0000f81201007387 */ /* 0x0001e80000100a00 */
[----:B0-----:R-:W4:Y:S04]  /*3f50*/  LDL.LU.64 R18, [R1+0x6f0] ;  /* 0x0006f00001127983 */ /* 0x001f280000300a00 */
[----:B------:R-:W4:Y:S02]  /*3f60*/  LDL.LU.64 R16, [R1+0x6e8] ;  /* 0x0006e80001107983 */ /* 0x000f240000300a00 */
[----:B----4-:R-:W-:-:S15]  /*3f70*/  HMMA.16816.F32 R8, R16, R24, R8 ;  /* 0x000000181008723c */ /* 0x010fde0000001808 */
[----:B------:R-:W-:-:S04]  /*3f80*/  NOP ;  /* 0x0000000000007918 */ /* 0x000fc80000000000 */
[----:B------:R-:W-:Y:S04]  /*3f90*/  STL.64 [R1+0x1e0], R8 ;  /* 0x0001e00801007387 */ /* 0x000fe80000100a00 */
[----:B------:R0:W-:Y:S04]  /*3fa0*/  STL.64 [R1+0x1e8], R10 ;  /* 0x0001e80a01007387 */ /* 0x0001e80000100a00 */
[----:B0-----:R-:W2:Y:S04]  /*3fb0*/  LDL.LU.64 R10, [R1+0x6e0] ;  /* 0x0006e000010a7983 */ /* 0x001ea80000300a00 */
[----:B------:R-:W2:Y:S02]  /*3fc0*/  LDL.LU.64 R8, [R1+0x6d8] ;  /* 0x0006d80001087983 */ /* 0x000ea40000300a00 */
[----:B--2---:R-:W-:-:S15]  /*3fd0*/  HMMA.16816.F32 R4, R8, R24, R4 ;  /* 0x000000180804723c */ /* 0x004fde0000001804 */
[----:B------:R-:W-:-:S04]  /*3fe0*/  NOP ;  /* 0x0000000000007918 */ /* 0x000fc80000000000 */
[----:B------:R-:W-:Y:S04]  /*3ff0*/  STL.64 [R1+0x270], R4 ;  /* 0x0002700401007387 */ /* 0x000fe80000100a00 */
[----:B------:R0:W-:Y:S04]  /*4000*/  STL.64 [R1+0x278], R6 ;  /* 0x0002780601007387 */ /* 0x0001e80000100a00 */
[----:B0-----:R-:W2:Y:S04]  /*4010*/  LDL.LU.64 R6, [R1+0x6d0] ;  /* 0x0006d00001067983 */ /* 0x001ea80000300a00 */
[----:B------:R-:W2:Y:S02]  /*4020*/  LDL.LU.64 R4, [R1+0x6c8] ;  /* 0x0006c80001047983 */ /* 0x000ea40000300a00 */
[----:B--2---:R-:W-:Y:S02]  /*4030*/  HMMA.16816.F32 R24, R12, R24, R4 ;  /* 0x000000180c18723c */ /* 0x004fe40000001804 */
[----:B------:R-:W2:Y:S04]  /*4040*/  LDL.LU.64 R6, [R1+0x6c0] ;  /* 0x0006c00001067983 */ /* 0x000ea80000300a00 */
[----:B------:R-:W2:-:S13]  /*4050*/  LDL.LU.64 R4, [R1+0x6b8] ;  /* 0x0006b80001047983 */ /* 0x000e9a0000300a00 */
[----:B------:R0:W-:Y:S04]  /*4060*/  STL.64 [R1+0x2c0], R24 ;  /* 0x0002c01801007387 */ /* 0x0001e80000100a00 */
[----:B------:R-:W-:Y:S04]  /*4070*/  STL.64 [R1+0x2c8], R26 ;  /* 0x0002c81a01007387 */ /* 0x000fe80000100a00 */
[----:B0-----:R-:W2:Y:S02]  /*4080*/  LDL.LU.64 R24, [R1+0x6b0] ;  /* 0x0006b00001187983 */ /* 0x001ea40000300a00 */
[----:B--2---:R-:W-:-:S15]  /*4090*/  HMMA.16816.F32 R4, R20, R24, R4 ;  /* 0x000000181404723c */ /* 0x004fde0000001804 */
        /* <DEDUP_REMOVED lines=16> */
[----:B------:R0:W-:Y:S01]  /*41a0*/  STL.64 [R1+0x628], R8 ;  /* 0x0006280801007387 */ /* 0x0001e20000100a00 */
[----:B----4-:R-:W-:-:S15]  /*41b0*/  HMMA.16816.F32 R16, R8, R24, R16 ;  /* 0x000000180810723c */ /* 0x010fde0000001810 */
[----:B------:R-:W-:-:S04]  /*41c0*/  NOP ;  /* 0x0000000000007918 */ /* 0x000fc80000000000 */
[----:B------:R1:W-:Y:S04]  /*41d0*/  STL.64 [R1+0x250], R16 ;  /* 0x0002501001007387 */ /* 0x0003e80000100a00 */
[----:B------:R4:W-:Y:S04]  /*41e0*/  STL.64 [R1+0x258], R18 ;  /* 0x0002581201007387 */ /* 0x0009e80000100a00 */
[----:B0-----:R-:W3:Y:S04]  /*41f0*/  LDL.LU.64 R8, [R1+0x1b0] ;  /* 0x0001b00001087983 */ /* 0x001ee80000300a00 */
[----:B------:R-:W3:Y:S01]  /*4200*/  LDL.LU.64 R10, [R1+0x1b8] ;  /* 0x0001b800010a7983 */ /* 0x000ee20000300a00 */
[----:B--2---:R-:W-:Y:S03]  /*4210*/  HMMA.16816.F32 R4, R12, R24, R4 ;  /* 0x000000180c04723c */ /* 0x004fe60000001804 */
[----:B------:R-:W-:Y:S04]  /*4220*/  LDSM.16.M88.4 R24, [R28+0x9800] ;  /* 0x009800001c18783b */ /* 0x000fe80000000200 */
[----:B---3--:R-:W-:Y:S04]  /*4230*/  STL.64 [R1+0x640], R10 ;  /* 0x0006400a01007387 */ /* 0x008fe80000100a00 */
[----:B------:R-:W-:Y:S04]  /*4240*/  STL.64 [R1+0x638], R8 ;  /* 0x0006380801007387 */ /* 0x000fe80000100a00 */
[----:B-1----:R-:W2:Y:S04]  /*4250*/  LDL.LU.64 R16, [R1+0x1f0] ;  /* 0x0001f00001107983 */ /* 0x002ea80000300a00 */
[----:B----4-:R-:W3:Y:S04]  /*4260*/  LDL.LU.64 R18, [R1+0x1f8] ;  /* 0x0001f80001127983 */ /* 0x010ee80000300a00 */
[----:B------:R-:W-:Y:S04]  /*4270*/  STL.64 [R1+0x2b0], R4 ;  /* 0x0002b00401007387 */ /* 0x000fe80000100a00 */
[----:B------:R-:W-:Y:S04]  /*4280*/  STL.64 [R1+0x2b8], R6 ;  /* 0x0002b80601007387 */ /* 0x000fe80000100a00 */
[----:B------:R-:W0:Y:S04]  /*4290*/  LDSM.16.M88.4 R8, [R28+0x9000] ;  /* 0x009000001c08783b */ /* 0x000e280000000200 */
[----:B------:R-:W-:Y:S04]  /*42a0*/  LDSM.16.M88.4 R4, [R28+0x9c00] ;  /* 0x009c00001c04783b */ /* 0x000fe80000000200 */
[----:B---3--:R-:W-:Y:S04]  /*42b0*/  STL.64 [R1+0x668], R18 ;  /* 0x0006681201007387 */ /* 0x008fe80000100a00 */
[----:B--2---:R1:W-:Y:S04]  /*42c0*/  STL.64 [R1+0x660], R16 ;  /* 0x0006601001007387 */ /* 0x0043e80000100a00 */
[----:B-1----:R-:W2:Y:S04]  /*42d0*/  LDL.LU.64 R16, [R1+0x200] ;  /* 0x0002000001107983 */ /* 0x002ea80000300a00 */
[----:B------:R-:W3:Y:S04]  /*42e0*/  LDL.LU.64 R18, [R1+0x208] ;  /* 0x0002080001127983 */ /* 0x000ee80000300a00 */
[----:B---3--:R-:W-:Y:S04]  /*42f0*/  STL.64 [R1+0x678], R18 ;  /* 0x0006781201007387 */ /* 0x008fe80000100a00 */
[----:B--2---:R1:W-:Y:S04]  /*4300*/  STL.64 [R1+0x670], R16 ;  /* 0x0006701001007387 */ /* 0x0043e80000100a00 */
[----:B-1----:R-:W2:Y:S04]  /*4310*/  LDL.LU.64 R16, [R1+0x210] ;  /* 0x0002100001107983 */ /* 0x002ea80000300a00 */
[----:B------:R-:W3:Y:S04]  /*4320*/  LDL.LU.64 R18, [R1+0x218] ;  /* 0x0002180001127983 */ /* 0x000ee80000300a00 */
[----:B---3--:R-:W-:Y:S04]  /*4330*/  STL.64 [R1+0x688], R18 ;  /* 0x0006881201007387 */ /* 0x008fe80000100a00 */
[----:B--2---:R1:W-:Y:S04]  /*4340*/  STL.64 [R1+0x680], R16 ;  /* 0x0006801001007387 */ /* 0x0043e80000100a00 */
[----:B-1----:R-:W2:Y:S04]  /*4350*/  LDL.LU.64 R16, [R1+0x220] ;  /* 0x0002200001107983 */ /* 0x002ea80000300a00 */
[----:B------:R-:W2:Y:S04]  /*4360*/  LDL.LU.64 R18, [R1+0x228] ;  /* 0x0002280001127983 */ /* 0x000ea80000300a00 */
[----:B------:R-:W-:Y:S04]  /*4370*/  STL.64 [R1+0x5e8], R14 ;  /* 0x0005e80e01007387 */ /* 0x000fe80000100a00 */
[----:B------:R-:W-:Y:S04]  /*4380*/  STL.64 [R1+0x5e0], R12 ;  /* 0x0005e00c01007387 */ /* 0x000fe80000100a00 */
[----:B------:R-:W1:Y:S04]  /*4390*/  LDSM.16.M88.4 R12, [R28+0x9400] ;  /* 0x009400001c0c783b */ /* 0x000e680000000200 */
[----:B0-----:R-:W-:Y:S04]  /*43a0*/  STL.64 [R1+0x18], R10 ;  /* 0x0000180a01007387 */ /* 0x001fe80000100a00 */
[----:B------:R-:W-:Y:S04]  /*43b0*/  STL [R1+0x40c], R28 ;  /* 0x00040c1c01007387 */ /* 0x000fe80000100800 */
[----:B-1----:R-:W-:Y:S04]  /*43c0*/  STL.64 [R1], R12 ;  /* 0x0000000c01007387 */ /* 0x002fe80000100a00 */
[----:B------:R-:W-:Y:S01]  /*43d0*/  STL.64 [R1+0x8], R14 ;  /* 0x0000080e01007387 */ /* 0x000fe20000100a00 */
        /* <DEDUP_REMOVED lines=12> */
[----:B------:R0:W-:Y:S04]  /*44a0*/  STL.64 [R1+0x648], R12 ;  /* 0x0006480c01007387 */ /* 0x0001e80000100a00 */
[----:B0-----:R-:W3:Y:S04]  /*44b0*/  LDL.LU.64 R12, [R1+0x1d0] ;  /* 0x0001d000010c7983 */ /* 0x001ee80000300a00 */
[----:B------:R-:W3:Y:S01]  /*44c0*/  LDL.LU.64 R14, [R1+0x1d8] ;  /* 0x0001d800010e7983 */ /* 0x000ee20000300a00 */
[----:B--2---:R-:W-:-:S15]  /*44d0*/  HMMA.16816.F32 R16, R20, R24, R16 ;  /* 0x000000181410723c */ /* 0x004fde0000001810 */
[----:B------:R-:W-:-:S04]  /*44e0*/  NOP ;  /* 0x0000000000007918 */ /* 0x000fc80000000000 */
[----:B------:R-:W-:Y:S04]  /*44f0*/  STL.64 [R1+0xb0], R16 ;  /* 0x0000b01001007387 */ /* 0x000fe80000100a00 */
[----:B------:R0:W-:Y:S04]  /*4500*/  STL.64 [R1+0xb8], R18 ;  /* 0x0000b81201007387 */ /* 0x0001e80000100a00 */
[----:B0-----:R-:W2:Y:S04]  /*4510*/  LDL.LU.64 R18, [R1+0x668] ;  /* 0x0006680001127983 */ /* 0x001ea80000300a00 */
[----:B------:R-:W2:Y:S02]  /*4520*/  LDL.LU.64 R16, [R1+0x660] ;  /* 0x0006600001107983 */ /* 0x000ea40000300a00 */
[----:B--2---:R-:W-:Y:S02]  /*4530*/  HMMA.16816.F32 R20, R20, R4, R16 ;  /* 0x000000041414723c */ /* 0x004fe40000001810 */
[----:B------:R-:W3:Y:S04]  /*4540*/  LDL.LU.64 R18, [R1+0x658] ;  /* 0x0006580001127983 */ /* 0x000ee80000300a00 */
[----:B------:R-:W3:Y:S01]  /*4550*/  LDL.LU.64 R16, [R1+0x650] ;  /* 0x0006500001107983 */ /* 0x000ee20000300a00 */
[----:B------:R-:W-:-:S02]  /*4560*/  IMAD.MOV.U32 R2, RZ, RZ, R8 ;  /* 0x000000ffff027224 */ /* 0x000fc400078e0008 */
[----:B------:R-:W-:-:S10]  /*4570*/  IMAD.MOV.U32 R0, RZ, RZ, R9 ;  /* 0x000000ffff007224 */ /* 0x000fd400078e0009 */
[----:B------:R0:W-:Y:S04]  /*4580*/  STL.64 [R1+0xa0], R20 ;  /* 0x0000a01401007387 */ /* 0x0001e80000100a00 */
[----:B------:R1:W-:Y:S04]  /*4590*/  STL.64 [R1+0xa8], R22 ;  /* 0x0000a81601007387 */ /* 0x0003e80000100a00 */
[----:B0-----:R-:W2:Y:S04]  /*45a0*/  LDL.LU.64 R20, [R1+0x1c0] ;  /* 0x0001c00001147983 */ /* 0x001ea80000300a00 */
[----:B-1----:R-:W2:Y:S01]  /*45b0*/  LDL.LU.64 R22, [R1+0x1c8] ;  /* 0x0001c80001167983 */ /* 0x002ea20000300a00 */
[----:B---3--:R-:W-:-:S15]  /*45c0*/  HMMA.16816.F32 R12, R16, R8, R12 ;  /* 0x00000008100c723c */ /* 0x008fde000000180c */
[----:B------:R-:W-:-:S04]  /*45d0*/  NOP ;  /* 0x0000000000007918 */ /* 0x000fc80000000000 */
[----:B------:R0:W-:Y:S04]  /*45e0*/  STL.64 [R1+0x90], R12 ;  /* 0x0000900c01007387 */ /* 0x0001e80000100a00 */
[----:B------:R1:W-:Y:S04]  /*45f0*/  STL.64 [R1+0x98], R14 ;  /* 0x0000980e01007387 */ /* 0x0003e80000100a00 */
[----:B0-----:R-:W2:Y:S04]  /*4600*/  LDL.LU.64 R12, [R1+0x648] ;  /* 0x00064800010c7983 */ /* 0x001ea80000300a00 */
[----:B------:R-:W1:Y:S04]  /*4610*/  LDL.LU.64 R10, [R1+0x640] ;  /* 0x00064000010a7983 */ /* 0x000e680000300a00 */
[----:B------:R-:W1:Y:S01]  /*4620*/  LDL.LU.64 R8, [R1+0x638] ;  /* 0x0006380001087983 */ /* 0x000e620000300a00 */
[C---:B--2---:R-:W-:Y:S08]  /*4630*/  HMMA.16816.F32 R20, R16.reuse, R12, R20 ;  /* 0x0000000c1014723c */ /* 0x044ff00000001814 */
[C---:B-1----:R-:W-:Y:S01]  /*4640*/  HMMA.16816.F32 R12, R16.reuse, R24, R8 ;  /* 0x00000018100c723c */ /* 0x042fe20000001808 */
[----:B------:R-:W2:Y:S10]  /*4650*/  LDL.LU.64 R8, [R1+0x1a0] ;  /* 0x0001a00001087983 */ /* 0x000eb40000300a00 */
[----:B------:R-:W-:Y:S04]  /*4660*/  STL.64 [R1+0x80], R20 ;  /* 0x0000801401007387 */ /* 0x000fe80000100a00 */
[----:B------:R-:W-:Y:S04]  /*4670*/  STL.64 [R1+0x88], R22 ;  /* 0x0000881601007387 */ /* 0x000fe80000100a00 */
[----:B------:R-:W2:Y:S04]  /*4680*/  LDL.LU.64 R10, [R1+0x1a8] ;  /* 0x0001a800010a7983 */ /* 0x000ea80000300a00 */
[----:B------:R-:W-:Y:S04]  /*4690*/  STL.64 [R1+0x70], R12 ;  /* 0x0000700c01007387 */ /* 0x000fe80000100a00 */
[----:B------:R-:W-:Y:S04]  /*46a0*/  STL.64 [R1+0x78], R14 ;  /* 0x0000780e01007387 */ /* 0x000fe80000100a00 */
[----:B------:R-:W-:Y:S04]  /*46b0*/  STL.64 [R1+0x608], R26 ;  /* 0x0006081a01007387 */ /* 0x000fe80000100a00 */
[----:B------:R0:W-:Y:S04]  /*46c0*/  STL.64 [R1+0x600], R24 ;  /* 0x0006001801007387 */ /* 0x0001e80000100a00 */
[----:B0-----:R-:W3:Y:S04]  /*46d0*/  LDL.LU.64 R24, [R1] ;  /* 0x0000000001187983 */ /* 0x001ee80000300a00 */
[----:B---3--:R0:W-:Y:S04]  /*46e0*/  STL.64 [R1+0x620], R24 ;  /* 0x0006201801007387 */ /* 0x0081e80000100a00 */
[----:B0-----:R-:W3:Y:S04]  /*46f0*/  LDL.LU.64 R24, [R1+0x190] ;  /* 0x0001900001187983 */ /* 0x001ee80000300a00 */
[----:B------:R-:W3:Y:S04]  /*4700*/  LDL.LU.64 R26, [R1+0x198] ;  /* 0x00019800011a7983 */ /* 0x000ee80000300a00 */
[----:B------:R-:W4:Y:S04]  /*4710*/  LDL.LU.64 R12, [R1+0x120] ;  /* 0x00012000010c7983 */ /* 0x000f280000300a00 */
[----:B------:R-:W2:Y:S04]  /*4720*/  LDL.LU.64 R14, [R1+0x128] ;  /* 0x00012800010e7983 */ /* 0x000ea80000300a00 */
[----:B--2---:R-:W-:Y:S04]  /*4730*/  STL.64 [R1+0x5f8], R14 ;  /* 0x0005f80e01007387 */ /* 0x004fe80000100a00 */
[----:B----4-:R0:W-:Y:S04]  /*4740*/  STL.64 [R1+0x5f0], R12 ;  /* 0x0005f00c01007387 */ /* 0x0101e80000100a00 */
[----:B0-----:R-:W2:Y:S04]  /*4750*/  LDL.LU.64 R12, [R1+0x160] ;  /* 0x00016000010c7983 */ /* 0x001ea80000300a00 */
[----:B------:R-:W4:Y:S04]  /*4760*/  LDL.LU.64 R14, [R1+0x168] ;  /* 0x00016800010e7983 */ /* 0x000f280000300a00 */
[----:B----4-:R-:W-:Y:S04]  /*4770*/  STL.64 [R1+0x618], R14 ;  /* 0x0006180e01007387 */ /* 0x010fe80000100a00 */
[----:B--2---:R0:W-:Y:S04]  /*4780*/  STL.64 [R1+0x610], R12 ;  /* 0x0006100c01007387 */ /* 0x0041e80000100a00 */
[----:B0-----:R-:W2:Y:S04]  /*4790*/  LDL.LU.64 R12, [R1+0x180] ;  /* 0x00018000010c7983 */ /* 0x001ea80000300a00 */
[----:B------:R-:W2:Y:S04]  /*47a0*/  LDL.LU.64 R14, [R1+0x188] ;  /* 0x00018800010e7983 */ /* 0x000ea80000300a00 */
[----:B------:R-:W4:Y:S04]  /*47b0*/  LDL.LU.64 R20, [R1+0x130] ;  /* 0x0001300001147983 */ /* 0x000f280000300a00 */
[----:B------:R-:W2:Y:S01]  /*47c0*/  LDL.LU.64 R22, [R1+0x138] ;  /* 0x0001380001167983 */ /* 0x000ea20000300a00 */
[----:B------:R-:W-:Y:S03]  /*47d0*/  HMMA.16816.F32 R16, R16, R4, R8 ;  /* 0x000000041010723c */ /* 0x000fe60000001808 */
[----:B--2---:R-:W-:Y:S04]  /*47e0*/  STL.64 [R1+0x5b8], R22 ;  /* 0x0005b81601007387 */ /* 0x004fe80000100a00 */
[----:B----4-:R0:W-:Y:S04]  /*47f0*/  STL.64 [R1+0x5b0], R20 ;  /* 0x0005b01401007387 */ /* 0x0101e80000100a00 */
[----:B0-----:R-:W2:Y:S04]  /*4800*/  LDL.LU.64 R20, [R1+0x150] ;  /* 0x0001500001147983 */ /* 0x001ea80000300a00 */
[----:B------:R-:W4:Y:S04]  /*4810*/  LDL.LU.64 R22, [R1+0x158] ;  /* 0x0001580001167983 */ /* 0x000f280000300a00 */
[----:B----4-:R-:W-:Y:S04]  /*4820*/  STL.64 [R1+0x5c8], R22 ;  /* 0x0005c81601007387 */ /* 0x010fe80000100a00 */
[----:B--2---:R-:W-:Y:S04]  /*4830*/  STL.64 [R1+0x5c0], R20 ;  /* 0x0005c01401007387 */ /* 0x004fe80000100a00 */
[----:B------:R-:W3:Y:S04]  /*4840*/  LDL.LU.64 R10, [R1+0x630] ;  /* 0x00063000010a7983 */ /* 0x000ee80000300a00 */
[----:B------:R-:W3:Y:S04]  /*4850*/  LDL.LU.64 R8, [R1+0x628] ;  /* 0x0006280001087983 */ /* 0x000ee80000300a00 */
[----:B------:R0:W-:Y:S04]  /*4860*/  STL.64 [R1+0x60], R16 ;  /* 0x0000601001007387 */ /* 0x0001e80000100a00 */
[----:B------:R1:W-:Y:S04]  /*4870*/  STL.64 [R1+0x68], R18 ;  /* 0x0000681201007387 */ /* 0x0003e80000100a00 */
[----:B0-----:R-:W2:Y:S04]  /*4880*/  LDL.LU.64 R16, [R1+0x140] ;  /* 0x0001400001107983 */ /* 0x001ea80000300a00 */
[----:B-1----:R-:W4:Y:S01]  /*4890*/  LDL.LU.64 R18, [R1+0x148] ;  /* 0x0001480001127983 */ /* 0x002f220000300a00 */
[----:B------:R-:W-:-:S02]  /*48a0*/  IMAD.MOV.U32 R20, RZ, RZ, R2 ;  /* 0x000000ffff147224 */ /* 0x000fc400078e0002 */
[----:B------:R-:W-:-:S07]  /*48b0*/  IMAD.MOV.U32 R21, RZ, RZ, R0 ;  /* 0x000000ffff157224 */ /* 0x000fce00078e0000 */
[C---:B---3--:R-:W-:Y:S01]  /*48c0*/  HMMA.16816.F32 R24, R8.reuse, R20, R24 ;  /* 0x000000140818723c */ /* 0x048fe20000001818 */
[----:B----4-:R-:W-:Y:S04]  /*48d0*/  STL.64 [R1+0x5d8], R18 ;  /* 0x0005d81201007387 */ /* 0x010fe80000100a00 */
[----:B--2---:R0:W-:Y:S04]  /*48e0*/  STL.64 [R1+0x5d0], R16 ;  /* 0x0005d01001007387 */ /* 0x0041e80000100a00 */
[----:B0-----:R-:W2:Y:S04]  /*48f0*/  LDL.LU.64 R16, [R1+0x170] ;  /* 0x0001700001107983 */ /* 0x001ea80000300a00 */
[----:B------:R-:W2:Y:S06]  /*4900*/  LDL.LU.64 R18, [R1+0x178] ;  /* 0x0001780001127983 */ /* 0x000eac0000300a00 */
[----:B------:R0:W-:Y:S04]  /*4910*/  STL.64 [R1+0x190], R24 ;  /* 0x0001901801007387 */ /* 0x0001e80000100a00 */
[----:B------:R-:W-:Y:S04]  /*4920*/  STL.64 [R1+0x198], R26 ;  /* 0x0001981a01007387 */ /* 0x000fe80000100a00 */
[----:B0-----:R-:W3:Y:S02]  /*4930*/  LDL.LU.64 R24, [R1+0x620] ;  /* 0x0006200001187983 */ /* 0x001ee40000300a00 */
[----:B---3--:R-:W-:Y:S01]  /*4940*/  HMMA.16816.F32 R12, R8, R24, R12 ;  /* 0x00000018080c723c */ /* 0x008fe2000000180c */
[----:B------:R-:W-:-:S02]  /*4950*/  IMAD.MOV.U32 R2, RZ, RZ, R24 ;  /* 0x000000ffff027224 */ /* 0x000fc400078e0018 */
[----:B------:R-:W-:-:S15]  /*4960*/  IMAD.MOV.U32 R0, RZ, RZ, R25 ;  /* 0x000000ffff007224 */ /* 0x000fde00078e0019 */
[----:B------:R-:W-:Y:S01]  /*4970*/  NOP ;  /* 0x0000000000007918 */ /* 0x000fe20000000000 */
[----:B------:R-:W-:Y:S04]  /*4980*/  STL.64 [R1+0x180], R12 ;  /* 0x0001800c01007387 */ /* 0x000fe80000100a00 */
[----:B------:R0:W-:Y:S04]  /*4990*/  STL.64 [R1+0x188], R14 ;  /* 0x0001880e01007387 */ /* 0x0001e80000100a00 */
[----:B0-----:R-:W3:Y:S04]  /*49a0*/  LDL.LU.64 R14, [R1+0x618] ;  /* 0x00061800010e7983 */ /* 0x001ee80000300a00 */
[----:B------:R-:W3:Y:S04]  /*49b0*/  LDL.LU.64 R12, [R1+0x610] ;  /* 0x00061000010c7983 */ /* 0x000ee80000300a00 */
[----:B------:R-:W4:Y:S04]  /*49c0*/  LDL.LU.64 R26, [R1+0x608] ;  /* 0x00060800011a7983 */ /* 0x000f280000300a00 */
[----:B------:R-:W3:Y:S02]  /*49d0*/  LDL.LU.64 R24, [R1+0x600] ;  /* 0x0006000001187983 */ /* 0x000ee40000300a00 */
[----:B---3--:R-:W-:-:S15]  /*49e0*/  HMMA.16816.F32 R12, R8, R24, R12 ;  /* 0x00000018080c723c */ /* 0x008fde000000180c */
[----:B------:R-:W-:-:S04]  /*49f0*/  NOP ;  /* 0x0000000000007918 */ /* 0x000fc80000000000 */
[----:B------:R-:W-:Y:S04]  /*4a00*/  STL.64 [R1+0x160], R12 ;  /* 0x0001600c01007387 */ /* 0x000fe80000100a00 */
[----:B------:R0:W-:Y:S04]  /*4a10*/  STL.64 [R1+0x168], R14 ;  /* 0x0001680e01007387 */ /* 0x0001e80000100a00 */
[----:B0-----:R-:W3:Y:S04]  /*4a20*/  LDL.LU.64 R14, [R1+0x5f8] ;  /* 0x0005f800010e7983 */ /* 0x001ee80000300a00 */
[----:B------:R-:W3:Y:S02]  /*4a30*/  LDL.LU.64 R12, [R1+0x5f0] ;  /* 0x0005f000010c7983 */ /* 0x000ee40000300a00 */
[----:B---3--:R-:W-:Y:S02]  /*4a40*/  HMMA.16816.F32 R8, R8, R4, R12 ;  /* 0x000000040808723c */ /* 0x008fe4000000180c */
[----:B------:R-:W2:Y:S04]  /*4a50*/  LDL.LU.64 R14, [R1+0x5e8] ;  /* 0x0005e800010e7983 */ /* 0x000ea80000300a00 */
[----:B------:R-:W2:-:S13]  /*4a60*/  LDL.LU.64 R12, [R1+0x5e0] ;  /* 0x0005e000010c7983 */ /* 0x000e9a0000300a00 */
[----:B------:R-:W-:Y:S04]  /*4a70*/  STL.64 [R1+0x120], R8 ;  /* 0x0001200801007387 */ /* 0x000fe80000100a00 */
[----:B------:R-:W-:Y:S01]  /*4a80*/  STL.64 [R1+0x128], R10 ;  /* 0x0001280a01007387 */ /* 0x000fe20000100a00 */
[----:B--2---:R-:W-:Y:S03]  /*4a90*/  HMMA.16816.F32 R20, R12, R20, R16 ;  /* 0x000000140c14723c */ /* 0x004fe60000001810 */
[----:B------:R-:W2:Y:S04]  /*4aa0*/  LDL.LU.64 R18, [R1+0x5d8] ;  /* 0x0005d80001127983 */ /* 0x000ea80000300a00 */
[----:B------:R-:W2:-:S12]  /*4ab0*/  LDL.LU.64 R16, [R1+0x5d0] ;  /* 0x0005d00001107983 */ /* 0x000e980000300a00 */
[----:B------:R-:W-:Y:S04]  /*4ac0*/  STL.64 [R1+0x170], R20 ;  /* 0x0001701401007387 */ /* 0x000fe80000100a00 */
[----:B------:R0:W-:Y:S04]  /*4ad0*/  STL.64 [R1+0x178], R22 ;  /* 0x0001781601007387 */ /* 0x0001e80000100a00 */
[----:B0-----:R-:W3:Y:S04]  /*4ae0*/  LDL.LU.64 R22, [R1+0x5c8] ;  /* 0x0005c80001167983 */ /* 0x001ee80000300a00 */
[----:B------:R-:W3:Y:S01]  /*4af0*/  LDL.LU.64 R20, [R1+0x5c0] ;  /* 0x0005c00001147983 */ /* 0x000ee20000300a00 */
[----:B------:R-:W-:-:S02]  /*4b00*/  IMAD.MOV.U32 R8, RZ, RZ, R2 ;  /* 0x000000ffff087224 */ /* 0x000fc400078e0002 */
[----:B------:R-:W-:-:S07]  /*4b10*/  IMAD.MOV.U32 R9, RZ, RZ, R0 ;  /* 0x000000ffff097224 */ /* 0x000fce00078e0000 */
[----:B---3--:R-:W-:Y:S01]  /*4b20*/  HMMA.16816.F32 R8, R12, R8, R20 ;  /* 0x000000080c08723c */ /* 0x008fe20000001814 */
[----:B------:R-:W3:Y:S04]  /*4b30*/  LDL.LU.64 R22, [R1+0x5b8] ;  /* 0x0005b80001167983 */ /* 0x000ee80000300a00 */
[----:B------:R-:W3:-:S14]  /*4b40*/  LDL.LU.64 R20, [R1+0x5b0] ;  /* 0x0005b00001147983 */ /* 0x000edc0000300a00 */
[----:B------:R-:W-:Y:S04]  /*4b50*/  STL.64 [R1+0x150], R8 ;  /* 0x0001500801007387 */ /* 0x000fe80000100a00 */
[----:B------:R2:W-:Y:S02]  /*4b60*/  STL.64 [R1+0x158], R10 ;  /* 0x0001580a01007387 */ /* 0x0005e40000100a00 */
[----:B--2---:R-:W-:Y:S02]  /*4b70*/  HMMA.16816.F32 R8, R12, R24, R16 ;  /* 0x000000180c08723c */ /* 0x004fe40000001810 */
[----:B----4-:R-:W-:-:S15]  /*4b80*/  STL.64 [R1+0x550], R26 ;  /* 0x0005501a01007387 */ /* 0x010fde0000100a00 */
[----:B------:R-:W-:Y:S02]  /*4b90*/  NOP ;  /* 0x0000000000007918 */ /* 0x000fe40000000000 */
[----:B------:R-:W-:Y:S02]  /*4ba0*/  IMAD.MOV.U32 R2, RZ, RZ, R9 ;  /* 0x000000ffff027224 */ /* 0x000fe400078e0009 */
[----:B------:R-:W-:-:S03]  /*4bb0*/  IMAD.MOV.U32 R28, RZ, RZ, R8 ;  /* 0x000000ffff1c7224 */ /* 0x000fc600078e0008 */
[----:B------:R-:W-:Y:S04]  /*4bc0*/  STL [R1+0x434], R2 ;  /* 0x0004340201007387 */ /* 0x000fe80000100800 */
[----:B------:R-:W-:Y:S04]  /*4bd0*/  STL [R1+0x430], R28 ;  /* 0x0004301c01007387 */ /* 0x000fe80000100800 */
[----:B------:R-:W-:Y:S01]  /*4be0*/  STL.64 [R1+0x548], R6 ;  /* 0x0005480601007387 */ /* 0x000fe20000100a00 */
[----:B---3--:R-:W-:Y:S03]  /*4bf0*/  HMMA.16816.F32 R16, R12, R4, R20 ;  /* 0x000000040c10723c */ /* 0x008fe60000001814 */
[----:B------:R-:W0:Y:S04]  /*4c00*/  LDSM.16.MT88.4 R12, [R29+0x4100] ;  /* 0x004100001d0c783b */ /* 0x000e280000004200 */
[----:B------:R-:W-:-:S12]  /*4c10*/  LDSM.16.MT88.4 R20, [R29+0x4300] ;  /* 0x004300001d14783b */ /* 0x000fd80000004200 */
[----:B------:R-:W-:Y:S04]  /*4c20*/  STL.64 [R1+0x130], R16 ;  /* 0x0001301001007387 */ /* 0x000fe80000100a00 */
[----:B------:R-:W-:Y:S04]  /*4c30*/  STL.64 [R1+0x138], R18 ;  /* 0x0001381201007387 */ /* 0x000fe80000100a00 */
[----:B------:R-:W1:Y:S04]  /*4c40*/  LDSM.16.MT88.4 R16, [R29+0x4200] ;  /* 0x004200001d10783b */ /* 0x000e680000004200 */
[----:B0-----:R-:W-:Y:S04]  /*4c50*/  STL.64 [R1+0x540], R14 ;  /* 0x0005400e01007387 */ /* 0x001fe80000100a00 */
[----:B------:R-:W-:Y:S04]  /*4c60*/  STL.64 [R1+0x538], R12 ;  /* 0x0005380c01007387 */ /* 0x000fe80000100a00 */
[----:B-1----:R0:W-:Y:S04]  /*4c70*/  STL.64 [R1+0x4b0], R18 ;  /* 0x0004b01201007387 */ /* 0x0021e80000100a00 */
[----:B------:R-:W-:Y:S04]  /*4c80*/  STL.64 [R1+0x4a8], R16 ;  /* 0x0004a81001007387 */ /* 0x000fe80000100a00 */
[----:B0-----:R-:W2:Y:S04]  /*4c90*/  LDL R18, [R1+0x8] ;  /* 0x0000080001127983 */ /* 0x001ea80000100800 */
[----:B------:R-:W2:Y:S04]  /*4ca0*/  LDL R19, [R1+0xc] ;  /* 0x00000c0001137983 */ /* 0x000ea80000100800 */
[----:B--2---:R-:W-:Y:S04]  /*4cb0*/  STL.64 [R1+0x558], R18 ;  /* 0x0005581201007387 */ /* 0x004fe80000100a00 */
[----:B------:R-:W-:Y:S04]  /*4cc0*/  STL.64 [R1+0x428], R22 ;  /* 0x0004281601007387 */ /* 0x000fe80000100a00 */
[----:B------:R0:W-:Y:S04]  /*4cd0*/  STL.64 [R1+0x420], R20 ;  /* 0x0004201401007387 */ /* 0x0001e80000100a00 */
[----:B0-----:R-:W2:Y:S04]  /*4ce0*/  LDL.LU R20, [R1+0x60] ;  /* 0x0000600001147983 */ /* 0x001ea80000300800 */
[----:B------:R-:W2:Y:S04]  /*4cf0*/  LDL.LU R21, [R1+0x64] ;  /* 0x0000640001157983 */ /* 0x000ea80000300800 */
[----:B------:R-:W3:Y:S04]  /*4d00*/  LDL.LU R22, [R1+0x68] ;  /* 0x0000680001167983 */ /* 0x000ee80000300800 */
[----:B------:R-:W3:Y:S04]  /*4d10*/  LDL.LU R23, [R1+0x6c] ;  /* 0x00006c0001177983 */ /* 0x000ee80000300800 */
[----:B---3--:R-:W-:Y:S04]  /*4d20*/  STL.64 [R1+0x4c0], R22 ;  /* 0x0004c01601007387 */ /* 0x008fe80000100a00 */
[----:B--2---:R0:W-:Y:S04]  /*4d30*/  STL.64 [R1+0x4b8], R20 ;  /* 0x0004b81401007387 */ /* 0x0041e80000100a00 */
[----:B0-----:R-:W2:Y:S04]  /*4d40*/  LDL.LU R20, [R1+0x80] ;  /* 0x0000800001147983 */ /* 0x001ea80000300800 */
[----:B------:R-:W2:Y:S04]  /*4d50*/  LDL.LU R21, [R1+0x84] ;  /* 0x0000840001157983 */ /* 0x000ea80000300800 */
[----:B------:R-:W3:Y:S04]  /*4d60*/  LDL.LU R22, [R1+0x88] ;  /* 0x0000880001167983 */ /* 0x000ee80000300800 */
[----:B------:R-:W3:Y:S04]  /*4d70*/  LDL.LU R23, [R1+0x8c] ;  /* 0x00008c0001177983 */ /* 0x000ee80000300800 */
[----:B------:R-:W4:Y:S04]  /*4d80*/  LDL.LU R12, [R1+0xe0] ;  /* 0x0000e000010c7983 */ /* 0x000f280000300800 */
[----:B------:R-:W4:Y:S04]  /*4d90*/  LDL.LU R13, [R1+0xe4] ;  /* 0x0000e400010d7983 */ /* 0x000f280000300800 */
[----:B------:R-:W2:Y:S04]  /*4da0*/  LDL.LU R14, [R1+0xe8] ;  /* 0x0000e800010e7983 */ /* 0x000ea80000300800 */
[----:B------:R-:W2:Y:S04]  /*4db0*/  LDL.LU R15, [R1+0xec] ;  /* 0x0000ec00010f7983 */ /* 0x000ea80000300800 */
[----:B------:R-:W2:Y:S04]  /*4dc0*/  LDL.LU R4, [R1+0xf0] ;  /* 0x0000f00001047983 */ /* 0x000ea80000300800 */
[----:B------:R-:W2:Y:S04]  /*4dd0*/  LDL.LU R5, [R1+0xf4] ;  /* 0x0000f40001057983 */ /* 0x000ea80000300800 */
[----:B------:R-:W2:Y:S04]  /*4de0*/  LDL.LU R6, [R1+0xf8] ;  /* 0x0000f80001067983 */ /* 0x000ea80000300800 */
[----:B------:R-:W2:Y:S04]  /*4df0*/  LDL.LU R7, [R1+0xfc] ;  /* 0x0000fc0001077983 */ /* 0x000ea80000300800 */
[----:B--2---:R0:W-:Y:S04]  /*4e00*/  STL.64 [R1+0x588], R6 ;  /* 0x0005880601007387 */ /* 0x0041e80000100a00 */
[----:B------:R-:W-:Y:S04]  /*4e10*/  STL.64 [R1+0x580], R4 ;  /* 0x0005800401007387 */ /* 0x000fe80000100a00 */
[----:B0-----:R-:W2:Y:S04]  /*4e20*/  LDL.64 R6, [R1+0x48] ;  /* 0x0000480001067983 */ /* 0x001ea80000100a00 */
[----:B--2---:R0:W-:Y:S04]  /*4e30*/  STL.64 [R1+0x598], R6 ;  /* 0x0005980601007387 */ /* 0x0041e80000100a00 */
[----:B0-----:R-:W2:Y:S04]  /*4e40*/  LDL.64 R6, [R1+0x58] ;  /* 0x0000580001067983 */ /* 0x001ea80000100a00 */
[----:B------:R0:W-:Y:S04]  /*4e50*/  STL.64 [R1+0x578], R14 ;  /* 0x0005780e01007387 */ /* 0x0001e80000100a00 */
[----:B----4-:R1:W-:Y:S04]  /*4e60*/  STL.64 [R1+0x570], R12 ;  /* 0x0005700c01007387 */ /* 0x0103e80000100a00 */
[----:B0-----:R-:W4:Y:S04]  /*4e70*/  LDL.64 R14, [R1+0x38] ;  /* 0x00003800010e7983 */ /* 0x001f280000100a00 */
[----:B----4-:R0:W-:Y:S04]  /*4e80*/  STL.64 [R1+0x590], R14 ;  /* 0x0005900e01007387 */ /* 0x0101e80000100a00 */
[----:B-1----:R-:W4:Y:S04]  /*4e90*/  LDL.LU R12, [R1+0x100] ;  /* 0x00010000010c7983 */ /* 0x002f280000300800 */
[----:B------:R-:W4:Y:S04]  /*4ea0*/  LDL.LU R13, [R1+0x104] ;  /* 0x00010400010d7983 */ /* 0x000f280000300800 */
[----:B0-----:R-:W2:Y:S04]  /*4eb0*/  LDL.LU R14, [R1+0x108] ;  /* 0x00010800010e7983 */ /* 0x001ea80000300800 */
[----:B------:R-:W2:Y:S04]  /*4ec0*/  LDL.LU R15, [R1+0x10c] ;  /* 0x00010c00010f7983 */ /* 0x000ea80000300800 */
[----:B--2---:R-:W-:Y:S04]  /*4ed0*/  STL.64 [R1+0x5a8], R14 ;  /* 0x0005a80e01007387 */ /* 0x004fe80000100a00 */
[----:B----4-:R0:W-:Y:S04]  /*4ee0*/  STL.64 [R1+0x5a0], R12 ;  /* 0x0005a00c01007387 */ /* 0x0101e80000100a00 */
[----:B0-----:R-:W2:Y:S04]  /*4ef0*/  LDL.LU R12, [R1+0x290] ;  /* 0x00029000010c7983 */ /* 0x001ea80000300800 */
[----:B------:R-:W2:Y:S04]  /*4f00*/  LDL.LU R13, [R1+0x294] ;  /* 0x00029400010d7983 */ /* 0x000ea80000300800 */
[----:B------:R-:W2:Y:S04]  /*4f10*/  LDL.LU R14, [R1+0x298] ;  /* 0x00029800010e7983 */ /* 0x000ea80000300800 */
[----:B------:R-:W2:Y:S04]  /*4f20*/  LDL.LU R15, [R1+0x29c] ;  /* 0x00029c00010f7983 */ /* 0x000ea80000300800 */
[----:B------:R-:W4:Y:S04]  /*4f30*/  LDL.LU R24, [R1+0xc0] ;  /* 0x0000c00001187983 */ /* 0x000f280000300800 */
[----:B------:R-:W4:Y:S04]  /*4f40*/  LDL.LU R25, [R1+0xc4] ;  /* 0x0000c40001197983 */ /* 0x000f280000300800 */
[----:B------:R-:W2:Y:S04]  /*4f50*/  LDL.LU R26, [R1+0xc8] ;  /* 0x0000c800011a7983 */ /* 0x000ea80000300800 */
[----:B------:R-:W2:Y:S01]  /*4f60*/  LDL.LU R27, [R1+0xcc] ;  /* 0x0000cc00011b7983 */ /* 0x000ea20000300800 */
[----:B------:R-:W-:-:S02]  /*4f70*/  IMAD.MOV.U32 R3, RZ, RZ, R10 ;  /* 0x000000ffff037224 */ /* 0x000fc400078e000a */
[----:B------:R-:W-:Y:S02]  /*4f80*/  IMAD.MOV.U32 R0, RZ, RZ, R11 ;  /* 0x000000ffff007224 */ /* 0x000fe400078e000b */
[----:B------:R-:W0:Y:S04]  /*4f90*/  LDSM.16.MT88.4 R8, [R29+0x4000] ;  /* 0x004000001d08783b */ /* 0x000e280000004200 */
[----:B--2---:R-:W-:Y:S04]  /*4fa0*/  STL.64 [R1+0x568], R26 ;  /* 0x0005681a01007387 */ /* 0x004fe80000100a00 */
[----:B----4-:R1:W-:Y:S04]  /*4fb0*/  STL.64 [R1+0x560], R24 ;  /* 0x0005601801007387 */ /* 0x0103e80000100a00 */
[----:B------:R-:W2:Y:S04]  /*4fc0*/  LDL R18, [R1+0x18] ;  /* 0x0000180001127983 */ /* 0x000ea80000100800 */
[----:B------:R-:W2:Y:S04]  /*4fd0*/  LDL R19, [R1+0x1c] ;  /* 0x00001c0001137983 */ /* 0x000ea80000100800 */
[----:B-1----:R-:W2:Y:S04]  /*4fe0*/  LDL.LU R24, [R1+0xd0] ;  /* 0x0000d00001187983 */ /* 0x002ea80000300800 */
[----:B------:R-:W2:Y:S04]  /*4ff0*/  LDL.LU R25, [R1+0xd4] ;  /* 0x0000d40001197983 */ /* 0x000ea80000300800 */
[----:B------:R-:W2:Y:S04]  /*5000*/  LDL.LU R26, [R1+0xd8] ;  /* 0x0000d800011a7983 */ /* 0x000ea80000300800 */
[----:B------:R-:W2:Y:S04]  /*5010*/  LDL.LU R27, [R1+0xdc] ;  /* 0x0000dc00011b7983 */ /* 0x000ea80000300800 */
[----:B---3--:R-:W-:Y:S04]  /*5020*/  STL.64 [R1+0x4d0], R22 ;  /* 0x0004d01601007387 */ /* 0x008fe80000100a00 */
[----:B------:R1:W-:Y:S04]  /*5030*/  STL.64 [R1+0x4c8], R20 ;  /* 0x0004c81401007387 */ /* 0x0003e80000100a00 */
[----:B-1----:R-:W3:Y:S04]  /*5040*/  LDL.LU R20, [R1+0x90] ;  /* 0x0000900001147983 */ /* 0x002ee80000300800 */
[----:B------:R-:W3:Y:S04]  /*5050*/  LDL.LU R21, [R1+0x94] ;  /* 0x0000940001157983 */ /* 0x000ee80000300800 */
[----:B------:R-:W4:Y:S04]  /*5060*/  LDL.LU R22, [R1+0x98] ;  /* 0x0000980001167983 */ /* 0x000f280000300800 */
[----:B------:R-:W4:Y:S01]  /*5070*/  LDL.LU R23, [R1+0x9c] ;  /* 0x00009c0001177983 */ /* 0x000f220000300800 */
[----:B0-----:R-:W-:Y:S01]  /*5080*/  HMMA.16816.F32 R12, R8, R6, R12 ;  /* 0x00000006080c723c */ /* 0x001fe2000000180c */
[----:B------:R-:W-:-:S02]  /*5090*/  IMAD.MOV.U32 R16, RZ, RZ, R6 ;  /* 0x000000ffff107224 */ /* 0x000fc400078e0006 */
[----:B------:R-:W-:Y:S01]  /*50a0*/  IMAD.MOV.U32 R2, RZ, RZ, R7 ;  /* 0x000000ffff027224 */ /* 0x000fe200078e0007 */
[----:B----4-:R0:W-:Y:S04]  /*50b0*/  STL.64 [R1+0x4e0], R22 ;  /* 0x0004e01601007387 */ /* 0x0101e80000100a00 */
[----:B---3--:R-:W-:Y:S04]  /*50c0*/  STL.64 [R1+0x4d8], R20 ;  /* 0x0004d81401007387 */ /* 0x008fe80000100a00 */
[----:B0-----:R-:W3:Y:S04]  /*50d0*/  LDL R22, [R1+0x28] ;  /* 0x0000280001167983 */ /* 0x001ee80000100800 */
[----:B------:R-:W3:Y:S04]  /*50e0*/  LDL R23, [R1+0x2c] ;  /* 0x00002c0001177983 */ /* 0x000ee80000100800 */
[----:B------:R-:W-:Y:S04]  /*50f0*/  STL.64 [R1+0x290], R12 ;  /* 0x0002900c01007387 */ /* 0x000fe80000100a00 */
[----:B------:R0:W-:Y:S04]  /*5100*/  STL.64 [R1+0x298], R14 ;  /* 0x0002980e01007387 */ /* 0x0001e80000100a00 */
[----:B0-----:R-:W4:Y:S04]  /*5110*/  LDL.LU.64 R14, [R1+0x5a8] ;  /* 0x0005a800010e7983 */ /* 0x001f280000300a00 */
[----:B------:R-:W4:Y:S04]  /*5120*/  LDL.LU.64 R12, [R1+0x5a0] ;  /* 0x0005a000010c7983 */ /* 0x000f280000300a00 */
[----:B------:R-:W4:Y:S02]  /*5130*/  LDL.LU.64 R6, [R1+0x598] ;  /* 0x0005980001067983 */ /* 0x000f240000300a00 */
[----:B----4-:R-:W-:Y:S01]  /*5140*/  HMMA.16816.F32 R12, R8, R6, R12 ;  /* 0x00000006080c723c */ /* 0x010fe2000000180c */
[----:B------:R-:W-:-:S02]  /*5150*/  IMAD.MOV.U32 R20, RZ, RZ, R6 ;  /* 0x000000ffff147224 */ /* 0x000fc400078e0006 */
[----:B------:R-:W-:-:S15]  /*5160*/  IMAD.MOV.U32 R17, RZ, RZ, R7 ;  /* 0x000000ffff117224 */ /* 0x000fde00078e0007 */
[----:B------:R-:W-:Y:S01]  /*5170*/  NOP ;  /* 0x0000000000007918 */ /* 0x000fe20000000000 */
[----:B------:R-:W-:Y:S04]  /*5180*/  STL.64 [R1+0x260], R12 ;  /* 0x0002600c01007387 */ /* 0x000fe80000100a00 */
[----:B------:R0:W-:Y:S04]  /*5190*/  STL.64 [R1+0x268], R14 ;  /* 0x0002680e01007387 */ /* 0x0001e80000100a00 */
[----:B0-----:R-:W4:Y:S04]  /*51a0*/  LDL.LU.64 R14, [R1+0x590] ;  /* 0x00059000010e7983 */ /* 0x001f280000300a00 */
[----:B------:R-:W4:Y:S04]  /*51b0*/  LDL.LU.64 R6, [R1+0x588] ;  /* 0x0005880001067983 */ /* 0x000f280000300a00 */
[----:B------:R-:W4:Y:S02]  /*51c0*/  LDL.LU.64 R4, [R1+0x580] ;  /* 0x0005800001047983 */ /* 0x000f240000300a00 */
[----:B----4-:R-:W-:-:S15]  /*51d0*/  HMMA.16816.F32 R4, R8, R14, R4 ;  /* 0x0000000e0804723c */ /* 0x010fde0000001804 */
[----:B------:R-:W-:-:S04]  /*51e0*/  NOP ;  /* 0x0000000000007918 */ /* 0x000fc80000000000 */
[----:B------:R0:W-:Y:S04]  /*51f0*/  STL.64 [R1+0x240], R4 ;  /* 0x0002400401007387 */ /* 0x0001e80000100a00 */
[----:B------:R-:W-:Y:S01]  /*5200*/  STL.64 [R1+0x248], R6 ;  /* 0x0002480601007387 */ /* 0x000fe20000100a00 */
[----:B0-----:R-:W-:Y:S02]  /*5210*/  IMAD.MOV.U32 R5, RZ, RZ, R14 ;  /* 0x000000ffff057224 */ /* 0x001fe400078e000e */
[----:B------:R-:W-:Y:S02]  /*5220*/  IMAD.MOV.U32 R4, RZ, RZ, R15 ;  /* 0x000000ffff047224 */ /* 0x000fe400078e000f */
[----:B------:R-:W4:Y:S04]  /*5230*/  LDL.LU.64 R14, [R1+0x578] ;  /* 0x00057800010e7983 */ /* 0x000f280000300a00 */
[----:B------:R-:W4:Y:S04]  /*5240*/  LDL.LU.64 R12, [R1+0x570] ;  /* 0x00057000010c7983 */ /* 0x000f280000300a00 */
[----:B---3--:R0:W-:Y:S01]  /*5250*/  STL.64 [R1+0x4f0], R22 ;  /* 0x0004f01601007387 */ /* 0x0081e20000100a00 */
[----:B----4-:R-:W-:Y:S01]  /*5260*/  HMMA.16816.F32 R12, R8, R22, R12 ;  /* 0x00000016080c723c */ /* 0x010fe2000000180c */
[----:B0-----:R-:W-:-:S02]  /*5270*/  IMAD.MOV.U32 R22, RZ, RZ, R5 ;  /* 0x000000ffff167224 */ /* 0x001fc400078e0005 */
[----:B------:R-:W-:-:S15]  /*5280*/  IMAD.MOV.U32 R23, RZ, RZ, R4 ;  /* 0x000000ffff177224 */ /* 0x000fde00078e0004 */
[----:B------:R-:W-:Y:S01]  /*5290*/  NOP ;  /* 0x0000000000007918 */ /* 0x000fe20000000000 */
[----:B------:R0:W-:Y:S04]  /*52a0*/  STL.64 [R1+0x230], R12 ;  /* 0x0002300c01007387 */ /* 0x0001e80000100a00 */
[----:B------:R1:W-:Y:S04]  /*52b0*/  STL.64 [R1+0x238], R14 ;  /* 0x0002380e01007387 */ /* 0x0003e80000100a00 */
[----:B0-----:R-:W3:Y:S04]  /*52c0*/  LDL.LU R12, [R1+0xa0] ;  /* 0x0000a000010c7983 */ /* 0x001ee80000300800 */
[----:B------:R-:W3:Y:S04]  /*52d0*/  LDL.LU R13, [R1+0xa4] ;  /* 0x0000a400010d7983 */ /* 0x000ee80000300800 */
[----:B-1----:R-:W3:Y:S04]  /*52e0*/  LDL.LU R14, [R1+0xa8] ;  /* 0x0000a800010e7983 */ /* 0x002ee80000300800 */
[----:B------:R-:W3:Y:S04]  /*52f0*/  LDL.LU R15, [R1+0xac] ;  /* 0x0000ac00010f7983 */ /* 0x000ee80000300800 */
[----:B------:R-:W4:Y:S04]  /*5300*/  LDL.LU R4, [R1+0xb0] ;  /* 0x0000b00001047983 */ /* 0x000f280000300800 */
[----:B------:R-:W4:Y:S04]  /*5310*/  LDL.LU R5, [R1+0xb4] ;  /* 0x0000b40001057983 */ /* 0x000f280000300800 */
[----:B------:R-:W4:Y:S04]  /*5320*/  LDL.LU R6, [R1+0xb8] ;  /* 0x0000b80001067983 */ /* 0x000f280000300800 */
[----:B------:R-:W4:Y:S04]  /*5330*/  LDL.LU R7, [R1+0xbc] ;  /* 0x0000bc0001077983 */ /* 0x000f280000300800 */
[----:B------:R0:W-:Y:S02]  /*5340*/  STL.64 [R1+0x508], R22 ;  /* 0x0005081601007387 */ /* 0x0001e40000100a00 */
[----:B0-----:R-:W-:-:S02]  /*5350*/  IMAD.MOV.U32 R22, RZ, RZ, R20 ;  /* 0x000000ffff167224 */ /* 0x001fc400078e0014 */
[----:B------:R-:W-:-:S05]  /*5360*/  IMAD.MOV.U32 R23, RZ, RZ, R17 ;  /* 0x000000ffff177224 */ /* 0x000fca00078e0011 */
[----:B------:R0:W-:Y:S02]  /*5370*/  STL.64 [R1+0x520], R22 ;  /* 0x0005201601007387 */ /* 0x0001e40000100a00 */
[----:B0-----:R-:W-:Y:S02]  /*5380*/  IMAD.MOV.U32 R22, RZ, RZ, R16 ;  /* 0x000000ffff167224 */ /* 0x001fe400078e0010 */
[----:B--2---:R-:W-:Y:S01]  /*5390*/  HMMA.16816.F32 R16, R8, R18, R24 ;  /* 0x000000120810723c */ /* 0x004fe20000001818 */
[----:B------:R-:W2:Y:S04]  /*53a0*/  LDL.LU.64 R26, [R1+0x568] ;  /* 0x00056800011a7983 */ /* 0x000ea80000300a00 */
[----:B------:R-:W2:-:S14]  /*53b0*/  LDL.LU.64 R24, [R1+0x560] ;  /* 0x0005600001187983 */ /* 0x000e9c0000300a00 */
[----:B------:R-:W-:Y:S04]  /*53c0*/  STL.64 [R1+0x220], R16 ;  /* 0x0002201001007387 */ /* 0x000fe80000100a00 */
[----:B------:R0:W-:Y:S04]  /*53d0*/  STL.64 [R1+0x228], R18 ;  /* 0x0002281201007387 */ /* 0x0001e80000100a00 */
[----:B0-----:R-:W2:Y:S02]  /*53e0*/  LDL.LU.64 R18, [R1+0x558] ;  /* 0x0005580001127983 */ /* 0x001ea40000300a00 */
[----:B--2---:R-:W-:-:S15]  /*53f0*/  HMMA.16816.F32 R24, R8, R18, R24 ;  /* 0x000000120818723c */ /* 0x004fde0000001818 */
[----:B------:R-:W-:-:S04]  /*5400*/  NOP ;  /* 0x0000000000007918 */ /* 0x000fc80000000000 */
[----:B------:R-:W-:Y:S04]  /*5410*/  STL.64 [R1+0x210], R24 ;  /* 0x0002101801007387 */ /* 0x000fe80000100a00 */
[----:B------:R0:W-:Y:S04]  /*5420*/  STL.64 [R1+0x218], R26 ;  /* 0x0002181a01007387 */ /* 0x0001e80000100a00 */
[----:B0-----:R-:W4:Y:S04]  /*5430*/  LDL.LU.64 R26, [R1+0x550] ;  /* 0x00055000011a7983 */ /* 0x001f280000300a00 */
[----:B------:R0:W-:Y:S04]  /*5440*/  STL.64 [R1+0x4e8], R18 ;  /* 0x0004e81201007387 */ /* 0x0001e80000100a00 */
[----:B------:R-:W2:Y:S04]  /*5450*/  LDL.LU R16, [R1+0x110] ;  /* 0x0001100001107983 */ /* 0x000ea80000300800 */
[----:B------:R-:W2:Y:S04]  /*5460*/  LDL.LU R17, [R1+0x114] ;  /* 0x0001140001117983 */ /* 0x000ea80000300800 */
[----:B0-----:R-:W2:Y:S04]  /*5470*/  LDL.LU R18, [R1+0x118] ;  /* 0x0001180001127983 */ /* 0x001ea80000300800 */
[----:B------:R-:W2:Y:S04]  /*5480*/  LDL.LU R19, [R1+0x11c] ;  /* 0x00011c0001137983 */ /* 0x000ea80000300800 */
[----:B--2---:R-:W-:Y:S04]  /*5490*/  STL.64 [R1+0x500], R18 ;  /* 0x0005001201007387 */ /* 0x004fe80000100a00 */
[----:B------:R0:W-:Y:S04]  /*54a0*/  STL.64 [R1+0x4f8], R16 ;  /* 0x0004f81001007387 */ /* 0x0001e80000100a00 */
[----:B0-----:R-:W2:Y:S04]  /*54b0*/  LDL.LU R16, [R1+0x1e0] ;  /* 0x0001e00001107983 */ /* 0x001ea80000300800 */
[----:B------:R-:W2:Y:S04]  /*54c0*/  LDL.LU R17, [R1+0x1e4] ;  /* 0x0001e40001117983 */ /* 0x000ea80000300800 */
[----:B------:R-:W2:Y:S04]  /*54d0*/  LDL.LU R18, [R1+0x1e8] ;  /* 0x0001e80001127983 */ /* 0x000ea80000300800 */
[----:B------:R-:W2:Y:S01]  /*54e0*/  LDL.LU R19, [R1+0x1ec] ;  /* 0x0001ec0001137983 */ /* 0x000ea20000300800 */
[C---:B----4-:R-:W-:Y:S03]  /*54f0*/  HMMA.16816.F32 R4, R8.reuse, R26, R4 ;  /* 0x0000001a0804723c */ /* 0x050fe60000001804 */
[----:B--2---:R-:W-:Y:S04]  /*5500*/  STL.64 [R1+0x518], R18 ;  /* 0x0005181201007387 */ /* 0x004fe80000100a00 */
[----:B------:R0:W-:Y:S04]  /*5510*/  STL.64 [R1+0x510], R16 ;  /* 0x0005101001007387 */ /* 0x0001e80000100a00 */
[----:B0-----:R-:W2:Y:S04]  /*5520*/  LDL.LU R16, [R1+0x280] ;  /* 0x0002800001107983 */ /* 0x001ea80000300800 */
[----:B------:R-:W2:Y:S04]  /*5530*/  LDL.LU R17, [R1+0x284] ;  /* 0x0002840001117983 */ /* 0x000ea80000300800 */
[----:B------:R-:W4:Y:S04]  /*5540*/  LDL.LU R18, [R1+0x288] ;  /* 0x0002880001127983 */ /* 0x000f280000300800 */
[----:B------:R-:W4:Y:S04]  /*5550*/  LDL.LU R19, [R1+0x28c] ;  /* 0x00028c0001137983 */ /* 0x000f280000300800 */
[----:B----4-:R-:W-:Y:S04]  /*5560*/  STL.64 [R1+0x530], R18 ;  /* 0x0005301201007387 */ /* 0x010fe80000100a00 */
[----:B--2---:R0:W-:Y:S04]  /*5570*/  STL.64 [R1+0x528], R16 ;  /* 0x0005281001007387 */ /* 0x0041e80000100a00 */
[----:B0-----:R-:W2:Y:S04]  /*5580*/  LDL.LU R16, [R1+0x300] ;  /* 0x0003000001107983 */ /* 0x001ea80000300800 */
[----:B------:R-:W2:Y:S04]  /*5590*/  LDL.LU R17, [R1+0x304] ;  /* 0x0003040001117983 */ /* 0x000ea80000300800 */
[----:B------:R-:W2:Y:S04]  /*55a0*/  LDL.LU R18, [R1+0x308] ;  /* 0x0003080001127983 */ /* 0x000ea80000300800 */
[----:B------:R-:W2:Y:S04]  /*55b0*/  LDL.LU R19, [R1+0x30c] ;  /* 0x00030c0001137983 */ /* 0x000ea80000300800 */
[----:B------:R-:W-:Y:S04]  /*55c0*/  STL.64 [R1+0x200], R4 ;  /* 0x0002000401007387 */ /* 0x000fe80000100a00 */
[----:B------:R0:W-:Y:S04]  /*55d0*/  STL.64 [R1+0x208], R6 ;  /* 0x0002080601007387 */ /* 0x0001e80000100a00 */
[----:B0-----:R-:W3:Y:S01]  /*55e0*/  LDL.LU.64 R6, [R1+0x548] ;  /* 0x0005480001067983 */ /* 0x001ee20000300a00 */
[----:B------:R-:W-:Y:S01]  /*55f0*/  IMAD.MOV.U32 R23, RZ, RZ, R2 ;  /* 0x000000ffff177224 */ /* 0x000fe200078e0002 */
[----:B---3--:R-:W-:Y:S02]  /*5600*/  HMMA.16816.F32 R8, R8, R6, R12 ;  /* 0x000000060808723c */ /* 0x008fe4000000180c */
[----:B------:R-:W2:Y:S04]  /*5610*/  LDL.LU.64 R14, [R1+0x540] ;  /* 0x00054000010e7983 */ /* 0x000ea80000300a00 */
[----:B------:R-:W2:-:S13]  /*5620*/  LDL.LU.64 R12, [R1+0x538] ;  /* 0x00053800010c7983 */ /* 0x000e9a0000300a00 */
[----:B------:R-:W-:Y:S04]  /*5630*/  STL.64 [R1+0x1f0], R8 ;  /* 0x0001f00801007387 */ /* 0x000fe80000100a00 */
[----:B------:R0:W-:Y:S04]  /*5640*/  STL.64 [R1+0x1f8], R10 ;  /* 0x0001f80a01007387 */ /* 0x0001e80000100a00 */
[----:B0-----:R-:W3:Y:S01]  /*5650*/  LDL.LU.64 R10, [R1+0x18] ;  /* 0x00001800010a7983 */ /* 0x001ee20000300a00 */
[----:B--2---:R-:W-:Y:S03]  /*5660*/  HMMA.16816.F32 R20, R12, R22, R16 ;  /* 0x000000160c14723c */ /* 0x004fe60000001810 */
[----:B------:R-:W2:Y:S04]  /*5670*/  LDL.LU.64 R18, [R1+0x530] ;  /* 0x0005300001127983 */ /* 0x000ea80000300a00 */
[----:B------:R-:W2:-:S12]  /*5680*/  LDL.LU.64 R16, [R1+0x528] ;  /* 0x0005280001107983 */ /* 0x000e980000300a00 */
[----:B------:R-:W-:Y:S04]  /*5690*/  STL.64 [R1+0x100], R20 ;  /* 0x0001001401007387 */ /* 0x000fe80000100a00 */
[----:B------:R0:W-:Y:S04]  /*56a0*/  STL.64 [R1+0x108], R22 ;  /* 0x0001081601007387 */ /* 0x0001e80000100a00 */
[----:B0-----:R-:W2:Y:S02]  /*56b0*/  LDL.LU.64 R22, [R1+0x520] ;  /* 0x0005200001167983 */ /* 0x001ea40000300a00 */
[----:B--2---:R-:W-:Y:S02]  /*56c0*/  HMMA.16816.F32 R20, R12, R22, R16 ;  /* 0x000000160c14723c */ /* 0x004fe40000001810 */
[----:B------:R-:W2:Y:S04]  /*56d0*/  LDL.LU.64 R18, [R1+0x518] ;  /* 0x0005180001127983 */ /* 0x000ea80000300a00 */
[----:B------:R-:W2:-:S13]  /*56e0*/  LDL.LU.64 R16, [R1+0x510] ;  /* 0x0005100001107983 */ /* 0x000e9a0000300a00 */
        /* <DEDUP_REMOVED lines=10> */
[----:B------:R-:W2:-:S15]  /*5790*/  LDL.LU.64 R18, [R1+0x4e8] ;  /* 0x0004e80001127983 */ /* 0x000e9e0000300a00 */
[----:B------:R-:W-:Y:S02]  /*57a0*/  NOP ;  /* 0x0000000000007918 */ /* 0x000fe40000000000 */
[----:B------:R-:W-:Y:S04]  /*57b0*/  STL.64 [R1+0x110], R20 ;  /* 0x0001101401007387 */ /* 0x000fe80000100a00 */
[----:B------:R0:W-:Y:S04]  /*57c0*/  STL.64 [R1+0x118], R22 ;  /* 0x0001181601007387 */ /* 0x0001e80000100a00 */
[----:B0-----:R-:W3:Y:S04]  /*57d0*/  LDL.LU.64 R22, [R1+0x4e0] ;  /* 0x0004e00001167983 */ /* 0x001ee80000300a00 */
[----:B------:R-:W3:Y:S02]  /*57e0*/  LDL.LU.64 R20, [R1+0x4d8] ;  /* 0x0004d80001147983 */ /* 0x000ee40000300a00 */
[----:B---3--:R-:W-:-:S15]  /*57f0*/  HMMA.16816.F32 R20, R12, R10, R20 ;  /* 0x0000000a0c14723c */ /* 0x008fde0000001814 */
[----:B------:R-:W-:-:S04]  /*5800*/  NOP ;  /* 0x0000000000007918 */ /* 0x000fc80000000000 */
[----:B------:R-:W-:Y:S04]  /*5810*/  STL.64 [R1+0x1d0], R20 ;  /* 0x0001d01401007387 */ /* 0x000fe80000100a00 */
[----:B------:R0:W-:Y:S04]  /*5820*/  STL.64 [R1+0x1d8], R22 ;  /* 0x0001d81601007387 */ /* 0x0001e80000100a00 */
[----:B0-----:R-:W2:Y:S04]  /*5830*/  LDL.LU.64 R22, [R1+0x4d0] ;  /* 0x0004d00001167983 */ /* 0x001ea80000300a00 */
[----:B------:R-:W2:Y:S04]  /*5840*/  LDL.LU.64 R20, [R1+0x4c8] ;  /* 0x0004c80001147983 */ /* 0x000ea80000300a00 */
[----:B------:R0:W-:Y:S04]  /*5850*/  STL.64 [R1+0x468], R10 ;  /* 0x0004680a01007387 */ /* 0x0001e80000100a00 */
[----:B------:R-:W3:Y:S04]  /*5860*/  LDL.LU R8, [R1+0x70] ;  /* 0x0000700001087983 */ /* 0x000ee80000300800 */
[----:B------:R-:W3:Y:S04]  /*5870*/  LDL.LU R9, [R1+0x74] ;  /* 0x0000740001097983 */ /* 0x000ee80000300800 */
[----:B0-----:R-:W3:Y:S04]  /*5880*/  LDL.LU R10, [R1+0x78] ;  /* 0x00007800010a7983 */ /* 0x001ee80000300800 */
[----:B------:R-:W3:Y:S01]  /*5890*/  LDL.LU R11, [R1+0x7c] ;  /* 0x00007c00010b7983 */ /* 0x000ee20000300800 */
[C---:B--2---:R-:W-:Y:S03]  /*58a0*/  HMMA.16816.F32 R16, R12.reuse, R18, R20 ;  /* 0x000000120c10723c */ /* 0x044fe60000001814 */
[----:B------:R-:W2:Y:S04]  /*58b0*/  LDL.LU.64 R22, [R1+0x4c0] ;  /* 0x0004c00001167983 */ /* 0x000ea80000300a00 */
[----:B------:R-:W2:Y:S01]  /*58c0*/  LDL.LU.64 R20, [R1+0x4b8] ;  /* 0x0004b80001147983 */ /* 0x000ea20000300a00 */
[C---:B---3--:R-:W-:Y:S11]  /*58d0*/  HMMA.16816.F32 R8, R12.reuse, R26, R8 ;  /* 0x0000001a0c08723c */ /* 0x048ff60000001808 */
[----:B------:R-:W-:Y:S04]  /*58e0*/  STL.64 [R1+0x1c0], R16 ;  /* 0x0001c01001007387 */ /* 0x000fe80000100a00 */
[----:B------:R0:W-:Y:S04]  /*58f0*/  STL.64 [R1+0x1c8], R18 ;  /* 0x0001c81201007387 */ /* 0x0001e80000100a00 */
[----:B0-----:R-:W3:Y:S04]  /*5900*/  LDL.LU.64 R18, [R1+0x4b0] ;  /* 0x0004b00001127983 */ /* 0x001ee80000300a00 */
[----:B------:R-:W3:Y:S04]  /*5910*/  LDL.LU.64 R16, [R1+0x4a8] ;  /* 0x0004a80001107983 */ /* 0x000ee80000300a00 */
[----:B------:R-:W-:Y:S04]  /*5920*/  STL.64 [R1+0x488], R26 ;  /* 0x0004881a01007387 */ /* 0x000fe80000100a00 */
[----:B------:R-:W-:Y:S04]  /*5930*/  STL.64 [R1+0x1b0], R8 ;  /* 0x0001b00801007387 */ /* 0x000fe80000100a00 */
[----:B------:R2:W-:Y:S02]  /*5940*/  STL.64 [R1+0x1b8], R10 ;  /* 0x0001b80a01007387 */ /* 0x0005e40000100a00 */
[----:B--2---:R-:W-:Y:S02]  /*5950*/  HMMA.16816.F32 R8, R12, R6, R20 ;  /* 0x000000060c08723c */ /* 0x004fe40000001814 */
[----:B------:R-:W3:Y:S04]  /*5960*/  LDL.LU.64 R14, [R1+0x58] ;  /* 0x00005800010e7983 */ /* 0x000ee80000300a00 */
[----:B------:R-:W2:-:S13]  /*5970*/  LDL.LU.64 R26, [R1+0x38] ;  /* 0x00003800011a7983 */ /* 0x000e9a0000300a00 */
[----:B------:R-:W-:Y:S04]  /*5980*/  STL.64 [R1+0x1a0], R8 ;  /* 0x0001a00801007387 */ /* 0x000fe80000100a00 */
[----:B------:R-:W-:Y:S04]  /*5990*/  STL.64 [R1+0x1a8], R10 ;  /* 0x0001a80a01007387 */ /* 0x000fe80000100a00 */
[----:B--2---:R0:W-:Y:S04]  /*59a0*/  STL.64 [R1+0x490], R26 ;  /* 0x0004901a01007387 */ /* 0x0041e80000100a00 */
[----:B------:R-:W2:Y:S04]  /*59b0*/  LDL.LU R24, [R1+0x2a0] ;  /* 0x0002a00001187983 */ /* 0x000ea80000300800 */
[----:B------:R-:W2:Y:S04]  /*59c0*/  LDL.LU R25, [R1+0x2a4] ;  /* 0x0002a40001197983 */ /* 0x000ea80000300800 */
[----:B0-----:R-:W4:Y:S04]  /*59d0*/  LDL.LU R26, [R1+0x2a8] ;  /* 0x0002a800011a7983 */ /* 0x001f280000300800 */
[----:B------:R-:W4:Y:S04]  /*59e0*/  LDL.LU R27, [R1+0x2ac] ;  /* 0x0002ac00011b7983 */ /* 0x000f280000300800 */
[----:B----4-:R-:W-:Y:S04]  /*59f0*/  STL.64 [R1+0x4a0], R26 ;  /* 0x0004a01a01007387 */ /* 0x010fe80000100a00 */
[----:B--2---:R0:W-:Y:S04]  /*5a00*/  STL.64 [R1+0x498], R24 ;  /* 0x0004981801007387 */ /* 0x0041e80000100a00 */
[----:B0-----:R-:W3:Y:S04]  /*5a10*/  LDL.LU R24, [R1+0x2f0] ;  /* 0x0002f00001187983 */ /* 0x001ee80000300800 */
[----:B------:R-:W3:Y:S04]  /*5a20*/  LDL.LU R25, [R1+0x2f4] ;  /* 0x0002f40001197983 */ /* 0x000ee80000300800 */
[----:B------:R-:W3:Y:S04]  /*5a30*/  LDL.LU R26, [R1+0x2f8] ;  /* 0x0002f800011a7983 */ /* 0x000ee80000300800 */
[----:B------:R-:W3:Y:S04]  /*5a40*/  LDL.LU R27, [R1+0x2fc] ;  /* 0x0002fc00011b7983 */ /* 0x000ee80000300800 */
[----:B------:R-:W2:Y:S04]  /*5a50*/  LDL.LU.64 R10, [R1+0x28] ;  /* 0x00002800010a7983 */ /* 0x000ea80000300a00 */
[----:B--2---:R0:W-:Y:S04]  /*5a60*/  STL.64 [R1+0x480], R10 ;  /* 0x0004800a01007387 */ /* 0x0041e80000100a00 */
[----:B------:R-:W2:Y:S04]  /*5a70*/  LDL.LU R8, [R1+0x270] ;  /* 0x0002700001087983 */ /* 0x000ea80000300800 */
[----:B------:R-:W2:Y:S04]  /*5a80*/  LDL.LU R9, [R1+0x274] ;  /* 0x0002740001097983 */ /* 0x000ea80000300800 */
[----:B0-----:R-:W2:Y:S04]  /*5a90*/  LDL.LU R10, [R1+0x278] ;  /* 0x00027800010a7983 */ /* 0x001ea80000300800 */
[----:B------:R-:W2:Y:S04]  /*5aa0*/  LDL.LU R11, [R1+0x27c] ;  /* 0x00027c00010b7983 */ /* 0x000ea80000300800 */
[----:B------:R-:W4:Y:S04]  /*5ab0*/  LDL.LU R20, [R1+0x190] ;  /* 0x0001900001147983 */ /* 0x000f280000300800 */
[----:B------:R-:W4:Y:S04]  /*5ac0*/  LDL.LU R21, [R1+0x194] ;  /* 0x0001940001157983 */ /* 0x000f280000300800 */
[----:B------:R-:W2:Y:S04]  /*5ad0*/  LDL.LU R22, [R1+0x198] ;  /* 0x0001980001167983 */ /* 0x000ea80000300800 */
[----:B------:R-:W2:Y:S01]  /*5ae0*/  LDL.LU R23, [R1+0x19c] ;  /* 0x00019c0001177983 */ /* 0x000ea20000300800 */
[----:B---3--:R-:W-:Y:S01]  /*5af0*/  HMMA.16816.F32 R24, R16, R14, R24 ;  /* 0x0000000e1018723c */ /* 0x008fe20000001818 */
[----:B------:R-:W-:-:S02]  /*5b00*/  IMAD.MOV.U32 R5, RZ, RZ, R14 ;  /* 0x000000ffff057224 */ /* 0x000fc400078e000e */
[----:B------:R-:W-:-:S15]  /*5b10*/  IMAD.MOV.U32 R4, RZ, RZ, R15 ;  /* 0x000000ffff047224 */ /* 0x000fde00078e000f */
[----:B------:R-:W-:Y:S01]  /*5b20*/  NOP ;  /* 0x0000000000007918 */ /* 0x000fe20000000000 */
[----:B------:R-:W-:Y:S02]  /*5b30*/  IMAD.MOV.U32 R13, RZ, RZ, R26 ;  /* 0x000000ffff0d7224 */ /* 0x000fe400078e001a */
[----:B------:R-:W-:Y:S01]  /*5b40*/  IMAD.MOV.U32 R12, RZ, RZ, R24 ;  /* 0x000000ffff0c7224 */ /* 0x000fe200078e0018 */
[----:B--2---:R-:W-:Y:S04]  /*5b50*/  STL.64 [R1+0x478], R22 ;  /* 0x0004781601007387 */ /* 0x004fe80000100a00 */
[----:B----4-:R0:W-:Y:S04]  /*5b60*/  STL.64 [R1+0x470], R20 ;  /* 0x0004701401007387 */ /* 0x0101e80000100a00 */
[----:B0-----:R-:W2:Y:S04]  /*5b70*/  LDL.LU R20, [R1+0x250] ;  /* 0x0002500001147983 */ /* 0x001ea80000300800 */
[----:B------:R-:W2:Y:S04]  /*5b80*/  LDL.LU R21, [R1+0x254] ;  /* 0x0002540001157983 */ /* 0x000ea80000300800 */
[----:B------:R-:W2:Y:S04]  /*5b90*/  LDL.LU R22, [R1+0x258] ;  /* 0x0002580001167983 */ /* 0x000ea80000300800 */
[----:B------:R-:W2:Y:S04]  /*5ba0*/  LDL.LU R23, [R1+0x25c] ;  /* 0x00025c0001177983 */ /* 0x000ea80000300800 */
[----:B------:R-:W-:Y:S04]  /*5bb0*/  STL.64 [R1+0xd0], R24 ;  /* 0x0000d01801007387 */ /* 0x000fe80000100a00 */
[----:B------:R0:W-:Y:S04]  /*5bc0*/  STL.64 [R1+0xd8], R26 ;  /* 0x0000d81a01007387 */ /* 0x0001e80000100a00 */
[----:B0-----:R-:W3:Y:S04]  /*5bd0*/  LDL.LU.64 R26, [R1+0x4a0] ;  /* 0x0004a000011a7983 */ /* 0x001ee80000300a00 */
[----:B------:R-:W3:Y:S04]  /*5be0*/  LDL.LU.64 R24, [R1+0x498] ;  /* 0x0004980001187983 */ /* 0x000ee80000300a00 */
[----:B------:R-:W-:Y:S04]  /*5bf0*/  STL.64 [R1+0x440], R6 ;  /* 0x0004400601007387 */ /* 0x000fe80000100a00 */
[----:B------:R0:W-:Y:S04]  /*5c00*/  STL.64 [R1+0x438], R4 ;  /* 0x0004380401007387 */ /* 0x0001e80000100a00 */
[----:B0-----:R-:W4:Y:S04]  /*5c10*/  LDL.LU R4, [R1+0x160] ;  /* 0x0001600001047983 */ /* 0x001f280000300800 */
[----:B------:R-:W4:Y:S04]  /*5c20*/  LDL.LU R5, [R1+0x164] ;  /* 0x0001640001057983 */ /* 0x000f280000300800 */
[----:B------:R-:W2:Y:S04]  /*5c30*/  LDL.LU R6, [R1+0x168] ;  /* 0x0001680001067983 */ /* 0x000ea80000300800 */
[----:B------:R-:W2:Y:S04]  /*5c40*/  LDL.LU R7, [R1+0x16c] ;  /* 0x00016c0001077983 */ /* 0x000ea80000300800 */
[----:B--2---:R0:W-:Y:S04]  /*5c50*/  STL.64 [R1+0x450], R6 ;  /* 0x0004500601007387 */ /* 0x0041e80000100a00 */
[----:B----4-:R-:W-:Y:S04]  /*5c60*/  STL.64 [R1+0x448], R4 ;  /* 0x0004480401007387 */ /* 0x010fe80000100a00 */
[----:B0-----:R-:W2:Y:S04]  /*5c70*/  LDL.LU.64 R6, [R1+0x8] ;  /* 0x0000080001067983 */ /* 0x001ea80000300a00 */
[----:B------:R-:W-:Y:S04]  /*5c80*/  STL.64 [R1+0x418], R12 ;  /* 0x0004180c01007387 */ /* 0x000fe80000100a00 */
[----:B------:R-:W3:Y:S02]  /*5c90*/  LDL.LU.64 R14, [R1+0x48] ;  /* 0x00004800010e7983 */ /* 0x000ee40000300a00 */
[----:B---3--:R-:W-:-:S15]  /*5ca0*/  HMMA.16816.F32 R24, R16, R14, R24 ;  /* 0x0000000e1018723c */ /* 0x008fde0000001818 */
[----:B------:R-:W-:-:S04]  /*5cb0*/  NOP ;  /* 0x0000000000007918 */ /* 0x000fc80000000000 */
[----:B------:R-:W-:Y:S04]  /*5cc0*/  STL.64 [R1+0xc0], R24 ;  /* 0x0000c01801007387 */ /* 0x000fe80000100a00 */
[----:B------:R0:W-:Y:S04]  /*5cd0*/  STL.64 [R1+0xc8], R26 ;  /* 0x0000c81a01007387 */ /* 0x0001e80000100a00 */
[----:B0-----:R-:W3:Y:S02]  /*5ce0*/  LDL.LU.64 R26, [R1+0x490] ;  /* 0x00049000011a7983 */ /* 0x001ee40000300a00 */
[----:B---3--:R-:W-:Y:S01]  /*5cf0*/  HMMA.16816.F32 R8, R16, R26, R8 ;  /* 0x0000001a1008723c */ /* 0x008fe20000001808 */
[----:B------:R-:W-:-:S02]  /*5d00*/  IMAD.MOV.U32 R13, RZ, RZ, R26 ;  /* 0x000000ffff0d7224 */ /* 0x000fc400078e001a */
[----:B------:R-:W-:Y:S02]  /*5d10*/  IMAD.MOV.U32 R12, RZ, RZ, R27 ;  /* 0x000000ffff0c7224 */ /* 0x000fe400078e001b */
[----:B------:R-:W3:-:S14]  /*5d20*/  LDL.LU.64 R26, [R1+0x488] ;  /* 0x00048800011a7983 */ /* 0x000edc0000300a00 */
[----:B------:R-:W-:Y:S01]  /*5d30*/  STL.64 [R1+0xb0], R8 ;  /* 0x0000b00801007387 */ /* 0x000fe20000100a00 */
[----:B------:R-:W-:-:S03]  /*5d40*/  IMAD.MOV.U32 R25, RZ, RZ, R10 ;  /* 0x000000ffff197224 */ /* 0x000fc600078e000a */
[----:B------:R0:W-:Y:S04]  /*5d50*/  STL.64 [R1+0xb8], R10 ;  /* 0x0000b80a01007387 */ /* 0x0001e80000100a00 */
[----:B0-----:R-:W4:Y:S01]  /*5d60*/  LDL.LU.64 R10, [R1+0x480] ;  /* 0x00048000010a7983 */ /* 0x001f220000300a00 */
[----:B------:R-:W-:Y:S02]  /*5d70*/  IMAD.MOV.U32 R24, RZ, RZ, R8 ;  /* 0x000000ffff187224 */ /* 0x000fe400078e0008 */
[----:B------:R-:W-:Y:S02]  /*5d80*/  IMAD.MOV.U32 R2, RZ, RZ, R14 ;  /* 0x000000ffff027224 */ /* 0x000fe400078e000e */
[----:B------:R-:W-:Y:S01]  /*5d90*/  IMAD.MOV.U32 R28, RZ, RZ, R15 ;  /* 0x000000ffff1c7224 */ /* 0x000fe200078e000f */
[----:B---3--:R-:W-:Y:S04]  /*5da0*/  STL.64 [R1+0x460], R26 ;  /* 0x0004601a01007387 */ /* 0x008fe80000100a00 */
[----:B------:R0:W-:Y:S04]  /*5db0*/  STL.64 [R1+0x458], R24 ;  /* 0x0004581801007387 */ /* 0x0001e80000100a00 */
[----:B0-----:R-:W2:Y:S04]  /*5dc0*/  LDL.LU R24, [R1+0x180] ;  /* 0x0001800001187983 */ /* 0x001ea80000300800 */
[----:B------:R-:W2:Y:S04]  /*5dd0*/  LDL.LU R25, [R1+0x184] ;  /* 0x0001840001197983 */ /* 0x000ea80000300800 */
[----:B------:R-:W2:Y:S04]  /*5de0*/  LDL.LU R26, [R1+0x188] ;  /* 0x00018800011a7983 */ /* 0x000ea80000300800 */
[----:B------:R-:W2:Y:S01]  /*5df0*/  LDL.LU R27, [R1+0x18c] ;  /* 0x00018c00011b7983 */ /* 0x000ea20000300800 */
[----:B----4-:R-:W-:Y:S01]  /*5e00*/  HMMA.16816.F32 R20, R16, R10, R20 ;  /* 0x0000000a1014723c */ /* 0x010fe20000001814 */
[----:B------:R-:W-:-:S02]  /*5e10*/  IMAD.MOV.U32 R15, RZ, RZ, R10 ;  /* 0x000000ffff0f7224 */ /* 0x000fc400078e000a */
[----:B------:R-:W-:-:S15]  /*5e20*/  IMAD.MOV.U32 R14, RZ, RZ, R11 ;  /* 0x000000ffff0e7224 */ /* 0x000fde00078e000b */
[----:B------:R-:W-:Y:S01]  /*5e30*/  NOP ;  /* 0x0000000000007918 */ /* 0x000fe20000000000 */
[----:B------:R-:W-:Y:S04]  /*5e40*/  STL.64 [R1+0xa0], R20 ;  /* 0x0000a01401007387 */ /* 0x000fe80000100a00 */
[----:B------:R0:W-:Y:S04]  /*5e50*/  STL.64 [R1+0xa8], R22 ;  /* 0x0000a81601007387 */ /* 0x0001e80000100a00 */
[----:B0-----:R-:W3:Y:S04]  /*5e60*/  LDL.LU.64 R22, [R1+0x478] ;  /* 0x0004780001167983 */ /* 0x001ee80000300a00 */
[----:B------:R-:W3:Y:S04]  /*5e70*/  LDL.LU.64 R20, [R1+0x470] ;  /* 0x0004700001147983 */ /* 0x000ee80000300a00 */
[----:B------:R-:W3:Y:S01]  /*5e80*/  LDL.LU.64 R10, [R1+0x468] ;  /* 0x00046800010a7983 */ /* 0x000ee20000300a00 */
[C---:B--2---:R-:W-:Y:S08]  /*5e90*/  HMMA.16816.F32 R24, R16.reuse, R6, R24 ;  /* 0x000000061018723c */ /* 0x044ff00000001818 */
[----:B---3--:R-:W-:-:S15]  /*5ea0*/  HMMA.16816.F32 R20, R16, R10, R20 ;  /* 0x0000000a1014723c */ /* 0x008fde0000001814 */
[----:B------:R-:W-:-:S04]  /*5eb0*/  NOP ;  /* 0x0000000000007918 */ /* 0x000fc80000000000 */
[----:B------:R-:W-:Y:S04]  /*5ec0*/  STL.64 [R1+0x190], R20 ;  /* 0x0001901401007387 */ /* 0x000fe80000100a00 */
[----:B------:R0:W-:Y:S02]  /*5ed0*/  STL.64 [R1+0x198], R22 ;  /* 0x0001981601007387 */ /* 0x0001e40000100a00 */
[----:B0-----:R-:W-:Y:S02]  /*5ee0*/  IMAD.MOV.U32 R23, RZ, RZ, R10 ;  /* 0x000000ffff177224 */ /* 0x001fe400078e000a */
[----:B------:R-:W-:Y:S02]  /*5ef0*/  IMAD.MOV.U32 R22, RZ, RZ, R11 ;  /* 0x000000ffff167224 */ /* 0x000fe400078e000b */
[----:B------:R-:W2:Y:S01]  /*5f00*/  LDL.LU.64 R10, [R1+0x320] ;  /* 0x00032000010a7983 */ /* 0x000ea20000300a00 */
[----:B------:R-:W-:-:S03]  /*5f10*/  IMAD.MOV.U32 R21, RZ, RZ, R6 ;  /* 0x000000ffff157224 */ /* 0x000fc600078e0006 */
[----:B------:R-:W-:Y:S01]  /*5f20*/  STL.64 [R1+0x180], R24 ;  /* 0x0001801801007387 */ /* 0x000fe20000100a00 */
[----:B------:R-:W-:-:S03]  /*5f30*/  IMAD.MOV.U32 R20, RZ, RZ, R7 ;  /* 0x000000ffff147224 */ /* 0x000fc600078e0007 */
[----:B------:R0:W-:Y:S04]  /*5f40*/  STL.64 [R1+0x188], R26 ;  /* 0x0001881a01007387 */ /* 0x0001e80000100a00 */
[----:B0-----:R-:W3:Y:S04]  /*5f50*/  LDL.LU.64 R26, [R1+0x460] ;  /* 0x00046000011a7983 */ /* 0x001ee80000300a00 */
[----:B------:R-:W4:Y:S04]  /*5f60*/  LDL.LU.64 R24, [R1+0x458] ;  /* 0x0004580001187983 */ /* 0x000f280000300a00 */
[----:B------:R-:W3:Y:S04]  /*5f70*/  LDL.LU.64 R6, [R1+0x450] ;  /* 0x0004500001067983 */ /* 0x000ee80000300a00 */
[----:B------:R-:W3:Y:S02]  /*5f80*/  LDL.LU.64 R4, [R1+0x448] ;  /* 0x0004480001047983 */ /* 0x000ee40000300a00 */
[----:B---3--:R-:W-:-:S15]  /*5f90*/  HMMA.16816.F32 R4, R16, R26, R4 ;  /* 0x0000001a1004723c */ /* 0x008fde0000001804 */
[----:B------:R-:W-:-:S04]  /*5fa0*/  NOP ;  /* 0x0000000000007918 */ /* 0x000fc80000000000 */
[----:B------:R-:W-:Y:S04]  /*5fb0*/  STL.64 [R1+0x160], R4 ;  /* 0x0001600401007387 */ /* 0x000fe80000100a00 */
[----:B------:R0:W-:Y:S04]  /*5fc0*/  STL.64 [R1+0x168], R6 ;  /* 0x0001680601007387 */ /* 0x0001e80000100a00 */
[----:B0-----:R-:W3:Y:S04]  /*5fd0*/  LDL.LU.64 R6, [R1+0x440] ;  /* 0x0004400001067983 */ /* 0x001ee80000300a00 */
[----:B------:R-:W3:Y:S04]  /*5fe0*/  LDL.LU.64 R4, [R1+0x438] ;  /* 0x0004380001047983 */ /* 0x000ee80000300a00 */
[----:B------:R-:W3:Y:S04]  /*5ff0*/  LDL.LU.64 R8, [R1+0x318] ;  /* 0x0003180001087983 */ /* 0x000ee80000300a00 */
[----:B--2---:R0:W-:Y:S02]  /*6000*/  STL.64 [R1+0x3a8], R10 ;  /* 0x0003a80a01007387 */ /* 0x0041e40000100a00 */
[----:B0-----:R-:W-:-:S02]  /*6010*/  IMAD.MOV.U32 R10, RZ, RZ, R23 ;  /* 0x000000ffff0a7224 */ /* 0x001fc400078e0017 */
[----:B------:R-:W-:Y:S01]  /*6020*/  IMAD.MOV.U32 R11, RZ, RZ, R22 ;  /* 0x000000ffff0b7224 */ /* 0x000fe200078e0016 */
[----:B---3--:R-:W-:Y:S04]  /*6030*/  STL.64 [R1+0x3a0], R8 ;  /* 0x0003a00801007387 */ /* 0x008fe80000100a00 */
[----:B------:R0:W-:Y:S04]  /*6040*/  STL.64 [R1+0x3b8], R10 ;  /* 0x0003b80a01007387 */ /* 0x0001e80000100a00 */
[----:B------:R1:W-:Y:S04]  /*6050*/  STL.64 [R1+0x390], R26 ;  /* 0x0003901a01007387 */ /* 0x0003e80000100a00 */
[----:B----4-:R2:W-:Y:S01]  /*6060*/  STL.64 [R1+0x388], R24 ;  /* 0x0003881801007387 */ /* 0x0105e20000100a00 */
[----:B0-----:R-:W-:-:S02]  /*6070*/  IMAD.MOV.U32 R10, RZ, RZ, R15 ;  /* 0x000000ffff0a7224 */ /* 0x001fc400078e000f */
[----:B------:R-:W-:Y:S02]  /*6080*/  IMAD.MOV.U32 R11, RZ, RZ, R14 ;  /* 0x000000ffff0b7224 */ /* 0x000fe400078e000e */
[----:B-1----:R-:W-:Y:S02]  /*6090*/  IMAD.MOV.U32 R26, RZ, RZ, R21 ;  /* 0x000000ffff1a7224 */ /* 0x002fe400078e0015 */
[----:B------:R-:W-:Y:S01]  /*60a0*/  IMAD.MOV.U32 R27, RZ, RZ, R20 ;  /* 0x000000ffff1b7224 */ /* 0x000fe200078e0014 */
[----:B------:R-:W-:Y:S04]  /*60b0*/  STL.64 [R1+0x3d0], R10 ;  /* 0x0003d00a01007387 */ /* 0x000fe80000100a00 */
[----:B------:R0:W-:Y:S04]  /*60c0*/  STL.64 [R1+0x3b0], R26 ;  /* 0x0003b01a01007387 */ /* 0x0001e80000100a00 */
[----:B--2---:R-:W2:Y:S04]  /*60d0*/  LDL.LU R24, [R1+0x170] ;  /* 0x0001700001187983 */ /* 0x004ea80000300800 */
[----:B------:R-:W2:Y:S04]  /*60e0*/  LDL.LU R25, [R1+0x174] ;  /* 0x0001740001197983 */ /* 0x000ea80000300800 */
[----:B0-----:R-:W3:Y:S04]  /*60f0*/  LDL.LU R26, [R1+0x178] ;  /* 0x00017800011a7983 */ /* 0x001ee80000300800 */
[----:B------:R-:W3:Y:S01]  /*6100*/  LDL.LU R27, [R1+0x17c] ;  /* 0x00017c00011b7983 */ /* 0x000ee20000300800 */
[----:B------:R-:W-:-:S03]  /*6110*/  IMAD.MOV.U32 R10, RZ, RZ, R13 ;  /* 0x000000ffff0a7224 */ /* 0x000fc600078e000d */
[----:B------:R-:W4:Y:S01]  /*6120*/  LDL.LU R20, [R1+0x120] ;  /* 0x0001200001147983 */ /* 0x000f220000300800 */
[----:B------:R-:W-:-:S03]  /*6130*/  IMAD.MOV.U32 R11, RZ, RZ, R12 ;  /* 0x000000ffff0b7224 */ /* 0x000fc600078e000c */
[----:B------:R-:W4:Y:S04]  /*6140*/  LDL.LU R21, [R1+0x124] ;  /* 0x0001240001157983 */ /* 0x000f280000300800 */
[----:B------:R-:W4:Y:S04]  /*6150*/  LDL.LU R22, [R1+0x128] ;  /* 0x0001280001167983 */ /* 0x000f280000300800 */
[----:B------:R-:W4:Y:S04]  /*6160*/  LDL.LU R23, [R1+0x12c] ;  /* 0x00012c0001177983 */ /* 0x000f280000300800 */
[----:B------:R-:W4:Y:S04]  /*6170*/  LDL.LU R12, [R1+0x2e0] ;  /* 0x0002e000010c7983 */ /* 0x000f280000300800 */
[----:B------:R-:W4:Y:S04]  /*6180*/  LDL.LU R13, [R1+0x2e4] ;  /* 0x0002e400010d7983 */ /* 0x000f280000300800 */
[----:B------:R-:W4:Y:S04]  /*6190*/  LDL.LU R14, [R1+0x2e8] ;  /* 0x0002e800010e7983 */ /* 0x000f280000300800 */
[----:B------:R-:W4:Y:S04]  /*61a0*/  LDL.LU R15, [R1+0x2ec] ;  /* 0x0002ec00010f7983 */ /* 0x000f280000300800 */
[----:B------:R0:W-:Y:S02]  /*61b0*/  STL.64 [R1+0x3e8], R10 ;  /* 0x0003e80a01007387 */ /* 0x0001e40000100a00 */
[----:B0-----:R-:W-:-:S02]  /*61c0*/  IMAD.MOV.U32 R10, RZ, RZ, R2 ;  /* 0x000000ffff0a7224 */ /* 0x001fc400078e0002 */
[----:B------:R-:W-:Y:S01]  /*61d0*/  IMAD.MOV.U32 R11, RZ, RZ, R28 ;  /* 0x000000ffff0b7224 */ /* 0x000fe200078e001c */
[----:B------:R-:W4:Y:S04]  /*61e0*/  LDL.LU R2, [R1+0x434] ;  /* 0x0004340001027983 */ /* 0x000f280000300800 */
[----:B------:R-:W4:Y:S04]  /*61f0*/  LDL.LU R28, [R1+0x430] ;  /* 0x00043000011c7983 */ /* 0x000f280000300800 */
[----:B------:R-:W-:Y:S04]  /*6200*/  STL.64 [R1+0x410], R10 ;  /* 0x0004100a01007387 */ /* 0x000fe80000100a00 */
[----:B---3--:R-:W-:Y:S04]  /*6210*/  STL.64 [R1+0x3c8], R26 ;  /* 0x0003c81a01007387 */ /* 0x008fe80000100a00 */
[----:B--2---:R0:W-:Y:S04]  /*6220*/  STL.64 [R1+0x3c0], R24 ;  /* 0x0003c01801007387 */ /* 0x0041e80000100a00 */
        /* <DEDUP_REMOVED lines=9> */
[----:B------:R-:W3:Y:S01]  /*62c0*/  LDL.LU R27, [R1+0x2cc] ;  /* 0x0002cc00011b7983 */ /* 0x000ee20000300800 */
[----:B----4-:R-:W-:Y:S03]  /*62d0*/  HMMA.16816.F32 R16, R16, R6, R20 ;  /* 0x000000061010723c */ /* 0x010fe60000001814 */
[----:B---3--:R-:W-:Y:S04]  /*62e0*/  STL.64 [R1+0x3f8], R26 ;  /* 0x0003f81a01007387 */ /* 0x008fe80000100a00 */
[----:B--2---:R0:W-:Y:S04]  /*62f0*/  STL.64 [R1+0x3f0], R24 ;  /* 0x0003f01801007387 */ /* 0x0041e80000100a00 */
[----:B0-----:R-:W2:Y:S04]  /*6300*/  LDL.LU R24, [R1+0x2d0] ;  /* 0x0002d00001187983 */ /* 0x001ea80000300800 */
[----:B------:R-:W2:Y:S04]  /*6310*/  LDL.LU R25, [R1+0x2d4] ;  /* 0x0002d40001197983 */ /* 0x000ea80000300800 */
[----:B------:R-:W2:Y:S04]  /*6320*/  LDL.LU R26, [R1+0x2d8] ;  /* 0x0002d800011a7983 */ /* 0x000ea80000300800 */
[----:B------:R-:W2:Y:S04]  /*6330*/  LDL.LU R27, [R1+0x2dc] ;  /* 0x0002dc00011b7983 */ /* 0x000ea80000300800 */
[----:B------:R-:W3:Y:S04]  /*6340*/  LDL.LU.64 R22, [R1+0x428] ;  /* 0x0004280001167983 */ /* 0x000ee80000300a00 */
[----:B------:R-:W3:Y:S01]  /*6350*/  LDL.LU.64 R20, [R1+0x420] ;  /* 0x0004200001147983 */ /* 0x000ee20000300a00 */
[----:B------:R-:W-:-:S02]  /*6360*/  IMAD.MOV.U32 R10, RZ, RZ, R5 ;  /* 0x000000ffff0a7224 */ /* 0x000fc400078e0005 */
[----:B------:R-:W-:Y:S01]  /*6370*/  IMAD.MOV.U32 R11, RZ, RZ, R4 ;  /* 0x000000ffff0b7224 */ /* 0x000fe200078e0004 */
[----:B------:R0:W-:Y:S04]  /*6380*/  STL.64 [R1+0x398], R6 ;  /* 0x0003980601007387 */ /* 0x0001e80000100a00 */
[----:B------:R-:W4:Y:S04]  /*6390*/  LDL.LU R4, [R1+0x150] ;  /* 0x0001500001047983 */ /* 0x000f280000300800 */
[----:B------:R-:W-:Y:S04]  /*63a0*/  STL.64 [R1+0x120], R16 ;  /* 0x0001201001007387 */ /* 0x000fe80000100a00 */
[----:B------:R1:W-:Y:S04]  /*63b0*/  STL.64 [R1+0x128], R18 ;  /* 0x0001281201007387 */ /* 0x0003e80000100a00 */
[----:B------:R-:W4:Y:S04]  /*63c0*/  LDL.LU R5, [R1+0x154] ;  /* 0x0001540001057983 */ /* 0x000f280000300800 */
[----:B0-----:R-:W4:Y:S04]  /*63d0*/  LDL.LU R6, [R1+0x158] ;  /* 0x0001580001067983 */ /* 0x001f280000300800 */
[----:B------:R-:W4:Y:S01]  /*63e0*/  LDL.LU R7, [R1+0x15c] ;  /* 0x00015c0001077983 */ /* 0x000f220000300800 */
[----:B-1----:R-:W0:Y:S03]  /*63f0*/  LDC R19, c[0x0][0x3ac] ;  /* 0x0000eb00ff137b82 */ /* 0x002e260000000800 */
[----:B------:R-:W2:Y:S01]  /*6400*/  LDL.LU.64 R16, [R1+0x330] ;  /* 0x0003300001107983 */ /* 0x000ea20000300a00 */
[----:B---3--:R-:W-:Y:S03]  /*6410*/  HMMA.16816.F32 R8, R20, R10, R12 ;  /* 0x0000000a1408723c */ /* 0x008fe6000000180c */
[----:B------:R-:W3:-:S15]  /*6420*/  LDL.LU.64 R12, [R1+0x418] ;  /* 0x00041800010c7983 */ /* 0x000ede0000300a00 */
[----:B------:R-:W-:Y:S01]  /*6430*/  NOP ;  /* 0x0000000000007918 */ /* 0x000fe20000000000 */
[----:B------:R-:W-:Y:S01]  /*6440*/  STL.64 [R1+0x90], R8 ;  /* 0x0000900801007387 */ /* 0x000fe20000100a00 */
[----:B------:R-:W-:Y:S02]  /*6450*/  IMAD.MOV.U32 R15, RZ, RZ, R10 ;  /* 0x000000ffff0f7224 */ /* 0x000fe400078e000a */
[----:B------:R-:W-:Y:S01]  /*6460*/  IMAD.MOV.U32 R14, RZ, RZ, R8 ;  /* 0x000000ffff0e7224 */ /* 0x000fe200078e0008 */
[----:B------:R1:W-:Y:S04]  /*6470*/  STL.64 [R1+0x98], R10 ;  /* 0x0000980a01007387 */ /* 0x0003e80000100a00 */
[----:B-1----:R-:W2:Y:S04]  /*6480*/  LDL.LU.64 R10, [R1+0x410] ;  /* 0x00041000010a7983 */ /* 0x002ea80000300a00 */
[----:B------:R-:W-:Y:S04]  /*6490*/  STL.64 [R1+0x358], R14 ;  /* 0x0003580e01007387 */ /* 0x000fe80000100a00 */
[----:B---3--:R1:W-:Y:S04]  /*64a0*/  STL.64 [R1+0x350], R12 ;  /* 0x0003500c01007387 */ /* 0x0083e80000100a00 */
[----:B-1----:R-:W3:Y:S04]  /*64b0*/  LDL.LU R12, [R1+0x130] ;  /* 0x00013000010c7983 */ /* 0x002ee80000300800 */
[----:B------:R-:W3:Y:S04]  /*64c0*/  LDL.LU R13, [R1+0x134] ;  /* 0x00013400010d7983 */ /* 0x000ee80000300800 */
[----:B------:R-:W3:Y:S04]  /*64d0*/  LDL.LU R14, [R1+0x138] ;  /* 0x00013800010e7983 */ /* 0x000ee80000300800 */
[----:B------:R-:W3:Y:S01]  /*64e0*/  LDL.LU R15, [R1+0x13c] ;  /* 0x00013c00010f7983 */ /* 0x000ee20000300800 */
[----:B--2---:R-:W-:Y:S03]  /*64f0*/  HMMA.16816.F32 R8, R20, R10, R24 ;  /* 0x0000000a1408723c */ /* 0x004fe60000001818 */
[----:B---3--:R1:W-:Y:S04]  /*6500*/  STL.64 [R1+0x370], R14 ;  /* 0x0003700e01007387 */ /* 0x0083e80000100a00 */
[----:B------:R2:W-:Y:S01]  /*6510*/  STL.64 [R1+0x368], R12 ;  /* 0x0003680c01007387 */ /* 0x0005e20000100a00 */
[----:B-1----:R-:W-:-:S02]  /*6520*/  IMAD.MOV.U32 R14, RZ, RZ, R3 ;  /* 0x000000ffff0e7224 */ /* 0x002fc400078e0003 */
[----:B--2---:R-:W-:Y:S02]  /*6530*/  IMAD.MOV.U32 R12, RZ, RZ, R28 ;  /* 0x000000ffff0c7224 */ /* 0x004fe400078e001c */
[----:B------:R2:W5:Y:S01]  /*6540*/  LDL.LU R28, [R1+0x40c] ;  /* 0x00040c00011c7983 */ /* 0x0005620000300800 */
[----:B------:R-:W-:Y:S02]  /*6550*/  IMAD.MOV.U32 R13, RZ, RZ, R2 ;  /* 0x000000ffff0d7224 */ /* 0x000fe400078e0002 */
[----:B------:R-:W-:Y:S01]  /*6560*/  IMAD.MOV.U32 R15, RZ, RZ, R0 ;  /* 0x000000ffff0f7224 */ /* 0x000fe200078e0000 */
[----:B------:R-:W3:Y:S04]  /*6570*/  LDL.LU R2, [R1+0x408] ;  /* 0x0004080001027983 */ /* 0x000ee80000300800 */
[----:B------:R-:W3:Y:S04]  /*6580*/  LDL.LU R3, [R1+0x404] ;  /* 0x0004040001037983 */ /* 0x000ee80000300800 */
[----:B------:R-:W2:Y:S04]  /*6590*/  LDL.LU R0, [R1+0x400] ;  /* 0x0004000001007983 */ /* 0x000ea80000300800 */
[----:B------:R-:W2:Y:S04]  /*65a0*/  LDL.LU.64 R26, [R1+0x3f8] ;  /* 0x0003f800011a7983 */ /* 0x000ea80000300a00 */
[----:B------:R-:W2:Y:S04]  /*65b0*/  LDL.LU.64 R24, [R1+0x3f0] ;  /* 0x0003f00001187983 */ /* 0x000ea80000300a00 */
[----:B------:R-:W-:Y:S04]  /*65c0*/  STL.64 [R1+0x80], R8 ;  /* 0x0000800801007387 */ /* 0x000fe80000100a00 */
[----:B------:R1:W-:Y:S04]  /*65d0*/  STL.64 [R1+0x88], R10 ;  /* 0x0000880a01007387 */ /* 0x0003e80000100a00 */
[----:B-1----:R-:W2:Y:S02]  /*65e0*/  LDL.LU.64 R10, [R1+0x3e8] ;  /* 0x0003e800010a7983 */ /* 0x002ea40000300a00 */
[----:B--2---:R-:W-:Y:S02]  /*65f0*/  HMMA.16816.F32 R8, R20, R10, R24 ;  /* 0x0000000a1408723c */ /* 0x004fe40000001818 */
[----:B------:R-:W2:Y:S04]  /*6600*/  LDL.LU.64 R26, [R1+0x3e0] ;  /* 0x0003e000011a7983 */ /* 0x000ea80000300a00 */
[----:B------:R-:W2:-:S13]  /*6610*/  LDL.LU.64 R24, [R1+0x3d8] ;  /* 0x0003d80001187983 */ /* 0x000e9a0000300a00 */
        /* <DEDUP_REMOVED lines=10> */
[----:B------:R-:W4:Y:S01]  /*66c0*/  LDL.LU.64 R26, [R1+0x3b0] ;  /* 0x0003b000011a7983 */ /* 0x000f220000300a00 */
[----:B0-----:R-:W-:-:S15]  /*66d0*/  IMAD.SHL.U32 R19, R19, 0x20, RZ ;  /* 0x0000002013137824 */ /* 0x001fde00078e00ff */
[----:B------:R-:W-:Y:S01]  /*66e0*/  NOP ;  /* 0x0000000000007918 */ /* 0x000fe20000000000 */
[----:B------:R-:W-:Y:S04]  /*66f0*/  STL.64 [R1+0x170], R8 ;  /* 0x0001700801007387 */ /* 0x000fe80000100a00 */
[----:B------:R0:W-:Y:S04]  /*6700*/  STL.64 [R1+0x178], R10 ;  /* 0x0001780a01007387 */ /* 0x0001e80000100a00 */
[----:B0-----:R-:W2:Y:S04]  /*6710*/  LDL.LU.64 R10, [R1+0x3a8] ;  /* 0x0003a800010a7983 */ /* 0x001ea80000300a00 */
[----:B------:R-:W2:Y:S01]  /*6720*/  LDL.LU.64 R8, [R1+0x3a0] ;  /* 0x0003a00001087983 */ /* 0x000ea20000300a00 */
[----:B----4-:R-:W-:Y:S03]  /*6730*/  HMMA.16816.F32 R24, R20, R26, R4 ;  /* 0x0000001a1418723c */ /* 0x010fe60000001804 */
[----:B------:R-:W4:Y:S01]  /*6740*/  LDL.LU.64 R6, [R1+0x398] ;  /* 0x0003980001067983 */ /* 0x000f220000300a00 */
[----:B---3--:R-:W-:-:S15]  /*6750*/  IMAD.WIDE R4, R19, 0x2, R2 ;  /* 0x0000000213047825 */ /* 0x008fde00078e0202 */
[----:B------:R-:W-:Y:S04]  /*6760*/  STL.64 [R1+0x150], R24 ;  /* 0x0001501801007387 */ /* 0x000fe80000100a00 */
[----:B------:R0:W-:Y:S04]  /*6770*/  STL.64 [R1+0x158], R26 ;  /* 0x0001581a01007387 */ /* 0x0001e80000100a00 */
[----:B0-----:R-:W3:Y:S04]  /*6780*/  LDL.LU.64 R26, [R1+0x390] ;  /* 0x00039000011a7983 */ /* 0x001ee80000300a00 */
[----:B------:R0:W5:Y:S04]  /*6790*/  LDL.LU.64 R24, [R1+0x388] ;  /* 0x0003880001187983 */ /* 0x0001680000300a00 */
[----:B------:R-:W3:Y:S01]  /*67a0*/  LDL.LU.64 R2, [R1+0x380] ;  /* 0x0003800001027983 */ /* 0x000ee20000300a00 */
[----:B--2---:R-:W-:-:S05]  /*67b0*/  IMAD.WIDE R8, R19, 0x2, R8 ;  /* 0x0000000213087825 */ /* 0x004fca00078e0208 */
[----:B------:R-:W-:Y:S04]  /*67c0*/  STL [R1+0x25c], R8 ;  /* 0x00025c0801007387 */ /* 0x000fe80000100800 */
[----:B------:R-:W-:Y:S04]  /*67d0*/  STL [R1+0x258], R9 ;  /* 0x0002580901007387 */ /* 0x000fe80000100800 */
[----:B------:R-:W-:Y:S04]  /*67e0*/  STL [R1+0x254], R4 ;  /* 0x0002540401007387 */ /* 0x000fe80000100800 */
[----:B------:R1:W-:Y:S04]  /*67f0*/  STL [R1+0x250], R5 ;  /* 0x0002500501007387 */ /* 0x0003e80000100800 */
[----:B-1----:R-:W2:Y:S01]  /*6800*/  LDL.LU.64 R4, [R1+0x328] ;  /* 0x0003280001047983 */ /* 0x002ea20000300a00 */
[----:B---3--:R-:W-:-:S03]  /*6810*/  IMAD.WIDE R8, R19, 0x2, R2 ;  /* 0x0000000213087825 */ /* 0x008fc600078e0202 */
[----:B------:R-:W3:Y:S01]  /*6820*/  LDL.LU.64 R2, [R1+0x378] ;  /* 0x0003780001027983 */ /* 0x000ee20000300a00 */
[----:B------:R-:W-:-:S15]  /*6830*/  HMMA.16816.F32 R12, R20, R26, R12 ;  /* 0x0000001a140c723c */ /* 0x000fde000000180c */
[----:B------:R-:W-:-:S04]  /*6840*/  NOP ;  /* 0x0000000000007918 */ /* 0x000fc80000000000 */
[----:B------:R-:W-:Y:S04]  /*6850*/  STL.64 [R1+0x140], R12 ;  /* 0x0001400c01007387 */ /* 0x000fe80000100a00 */
[----:B------:R1:W-:Y:S04]  /*6860*/  STL.64 [R1+0x148], R14 ;  /* 0x0001480e01007387 */ /* 0x0003e80000100a00 */
[----:B-1----:R-:W4:Y:S04]  /*6870*/  LDL.LU.64 R14, [R1+0x370] ;  /* 0x00037000010e7983 */ /* 0x002f280000300a00 */
[----:B------:R-:W4:Y:S01]  /*6880*/  LDL.LU.64 R12, [R1+0x368] ;  /* 0x00036800010c7983 */ /* 0x000f220000300a00 */
[----:B------:R-:W-:-:S03]  /*6890*/  IMAD.WIDE R10, R19, 0x2, R10 ;  /* 0x00000002130a7825 */ /* 0x000fc600078e020a */
[----:B------:R-:W4:Y:S04]  /*68a0*/  LDL.LU.64 R26, [R1+0x338] ;  /* 0x00033800011a7983 */ /* 0x000f280000300a00 */
[----:B------:R-:W-:Y:S04]  /*68b0*/  STL [R1+0x1ec], R10 ;  /* 0x0001ec0a01007387 */ /* 0x000fe80000100800 */
[----:B------:R-:W-:Y:S04]  /*68c0*/  STL [R1+0x1e8], R11 ;  /* 0x0001e80b01007387 */ /* 0x000fe80000100800 */
[----:B------:R-:W-:Y:S04]  /*68d0*/  STL [R1+0x1e4], R8 ;  /* 0x0001e40801007387 */ /* 0x000fe80000100800 */
[----:B------:R3:W-:Y:S02]  /*68e0*/  STL [R1+0x1e0], R9 ;  /* 0x0001e00901007387 */ /* 0x0007e40000100800 */
[----:B---3--:R-:W-:-:S02]  /*68f0*/  IMAD.WIDE R8, R19, 0x2, R2 ;  /* 0x0000000213087825 */ /* 0x008fc400078e0202 */
[----:B------:R-:W3:Y:S02]  /*6900*/  LDL.LU.64 R2, [R1+0x360] ;  /* 0x0003600001027983 */ /* 0x000ee40000300a00 */
[----:B--2---:R-:W-:Y:S01]  /*6910*/  IMAD.WIDE R4, R19, 0x2, R4 ;  /* 0x0000000213047825 */ /* 0x004fe200078e0204 */
[----:B------:R-:W-:-:S04]  /*6920*/  UIADD3 UR6, UPT, UPT, UR6, -0x1, URZ ;  /* 0xffffffff06067890 */ /* 0x000fc8000fffe0ff */
[----:B------:R-:W-:Y:S01]  /*6930*/  STL [R1+0x5c], R4 ;  /* 0x00005c0401007387 */ /* 0x000fe20000100800 */
[----:B------:R-:W-:-:S03]  /*6940*/  UISETP.NE.U32.AND UP0, UPT, UR6, URZ, UPT ;  /* 0x000000ff0600728c */ /* 0x000fc6000bf05070 */
[----:B------:R1:W-:Y:S01]  /*6950*/  STL [R1+0x58], R5 ;  /* 0x0000580501007387 */ /* 0x0003e20000100800 */
[----:B----4-:R-:W-:Y:S01]  /*6960*/  HMMA.16816.F32 R20, R20, R6, R12 ;  /* 0x000000061414723c */ /* 0x010fe2000000180c */
[C---:B------:R-:W-:Y:S02]  /*6970*/  IMAD.WIDE R6, R19.reuse, 0x2, R16 ;  /* 0x0000000213067825 */ /* 0x040fe400078e0210 */
[----:B------:R0:W5:Y:S01]  /*6980*/  LDL.LU.64 R14, [R1+0x358] ;  /* 0x00035800010e7983 */ /* 0x0001620000300a00 */
[----:B------:R-:W2:Y:S03]  /*6990*/  LDC R16, c[0x0][0x3a8] ;  /* 0x0000ea00ff107b82 */ /* 0x000ea60000000800 */
[----:B------:R0:W5:Y:S01]  /*69a0*/  LDL.LU.64 R12, [R1+0x350] ;  /* 0x00035000010c7983 */ /* 0x0001620000300a00 */
[----:B-1----:R-:W-:-:S04]  /*69b0*/  IMAD.WIDE R4, R19, 0x2, R26 ;  /* 0x0000000213047825 */ /* 0x002fc800078e021a */
[----:B------:R-:W-:-:S07]  /*69c0*/  VIADD R0, R0, 0xffffffe0 ;  /* 0xffffffe000007836 */ /* 0x000fce0000000000 */
[----:B------:R1:W-:Y:S04]  /*69d0*/  STL.64 [R1+0x130], R20 ;  /* 0x0001301401007387 */ /* 0x0003e80000100a00 */
[----:B------:R-:W-:Y:S01]  /*69e0*/  STL.64 [R1+0x138], R22 ;  /* 0x0001381601007387 */ /* 0x000fe20000100a00 */
[----:B--2---:R-:W-:-:S03]  /*69f0*/  IMAD.SHL.U32 R16, R16, 0x20, RZ ;  /* 0x0000002010107824 */ /* 0x004fc600078e00ff */
[----:B------:R-:W-:Y:S04]  /*6a00*/  STL [R1+0x54], R8 ;  /* 0x0000540801007387 */ /* 0x000fe80000100800 */
[----:B------:R-:W-:Y:S04]  /*6a10*/  STL [R1+0x50], R9 ;  /* 0x0000500901007387 */ /* 0x000fe80000100800 */
[----:B------:R-:W-:Y:S01]  /*6a20*/  STL [R1+0x4c], R6 ;  /* 0x00004c0601007387 */ /* 0x000fe20000100800 */
[----:B------:R-:W-:-:S03]  /*6a30*/  IMAD.MOV.U32 R11, RZ, RZ, R22 ;  /* 0x000000ffff0b7224 */ /* 0x000fc600078e0016 */
[----:B------:R-:W-:Y:S01]  /*6a40*/  STL [R1+0x48], R7 ;  /* 0x0000480701007387 */ /* 0x000fe20000100800 */
[----:B------:R-:W-:-:S03]  /*6a50*/  IMAD.MOV.U32 R10, RZ, RZ, R23 ;  /* 0x000000ffff0a7224 */ /* 0x000fc600078e0017 */
[----:B------:R2:W-:Y:S01]  /*6a60*/  STL [R1+0x44], R4 ;  /* 0x0000440401007387 */ /* 0x0005e20000100800 */
[----:B-1----:R-:W-:Y:S02]  /*6a70*/  IMAD.MOV.U32 R21, RZ, RZ, R5 ;  /* 0x000000ffff157224 */ /* 0x002fe400078e0005 */
[----:B---3--:R-:W-:-:S04]  /*6a80*/  IMAD.WIDE R2, R16, 0x2, R2 ;  /* 0x0000000210027825 */ /* 0x008fc800078e0202 */
[----:B--2---:R-:W-:Y:S02]  /*6a90*/  IMAD.MOV.U32 R4, RZ, RZ, R2 ;  /* 0x000000ffff047224 */ /* 0x004fe400078e0002 */
[----:B------:R-:W-:Y:S01]  /*6aa0*/  IMAD.MOV.U32 R2, RZ, RZ, R3 ;  /* 0x000000ffff027224 */ /* 0x000fe200078e0003 */
[----:B0-----:R-:W-:Y:S06]  /*6ab0*/  BRA.U UP0, `(.L_x_2) ;  /* 0xffffffb100e47547 */ /* 0x001fec000b83ffff */
[----:B------:R-:W2:Y:S04]  /*6ac0*/  LDL.LU R0, [R1+0x1c8] ;  /* 0x0001c80001007983 */ /* 0x000ea80000300800 */
[----:B--2---:R0:W-:Y:S04]  /*6ad0*/  STL [R1+0x3d8], R0 ;  /* 0x0003d80001007387 */ /* 0x0041e80000100800 */
[----:B0-----:R-:W2:Y:S04]  /*6ae0*/  LDL.LU R0, [R1+0x154] ;  /* 0x0001540001007983 */ /* 0x001ea80000300800 */
        /* <DEDUP_REMOVED lines=33> */
[----:B------:R-:W2:Y:S01]  /*6d00*/  LDL.LU R29, [R1+0x1c4] ;  /* 0x0001c400011d7983 */ /* 0x000ea20000300800 */
[----:B0-----:R-:W-:-:S03]  /*6d10*/  IMAD.MOV.U32 R0, RZ, RZ, R11 ;  /* 0x000000ffff007224 */ /* 0x001fc600078e000b */
        /* <DEDUP_REMOVED lines=33> */
[----:B-----5:R-:W2:Y:S04]  /*6f30*/  LDL.LU R28, [R1+0x1c0] ;  /* 0x0001c000011c7983 */ /* 0x020ea80000300800 */
[----:B------:R-:W3:Y:S04]  /*6f40*/  LDL.LU R4, [R1+0x21c] ;  /* 0x00021c0001047983 */ /* 0x000ee80000300800 */
[----:B------:R-:W3:Y:S04]  /*6f50*/  LDL.LU R2, [R1+0x218] ;  /* 0x0002180001027983 */ /* 0x000ee80000300800 */
[----:B------:R-:W4:Y:S04]  /*6f60*/  LDL.LU R21, [R1+0x214] ;  /* 0x0002140001157983 */ /* 0x000f280000300800 */
[----:B------:R-:W4:Y:S04]  /*6f70*/  LDL.LU R3, [R1+0x210] ;  /* 0x0002100001037983 */ /* 0x000f280000300800 */
[----:B------:R-:W2:Y:S04]  /*6f80*/  LDL.LU R5, [R1+0x17c] ;  /* 0x00017c0001057983 */ /* 0x000ea80000300800 */
[----:B------:R-:W2:Y:S04]  /*6f90*/  LDL.LU R6, [R1+0x178] ;  /* 0x0001780001067983 */ /* 0x000ea80000300800 */
[----:B------:R-:W2:Y:S04]  /*6fa0*/  LDL.LU R7, [R1+0x174] ;  /* 0x0001740001077983 */ /* 0x000ea80000300800 */
[----:B------:R-:W2:Y:S01]  /*6fb0*/  LDL.LU R8, [R1+0x170] ;  /* 0x0001700001087983 */ /* 0x000ea20000300800 */
[----:B0-----:R-:W-:-:S03]  /*6fc0*/  IMAD.MOV.U32 R29, RZ, RZ, R10 ;  /* 0x000000ffff1d7224 */ /* 0x001fc600078e000a */
[----:B------:R-:W2:Y:S04]  /*6fd0*/  LDL.LU R9, [R1+0x19c] ;  /* 0x00019c0001097983 */ /* 0x000ea80000300800 */
        /* <DEDUP_REMOVED lines=11> */
[----:B------:R0:W-:Y:S01]  /*7090*/  STL [R1+0x390], R25 ;  /* 0x0003901901007387 */ /* 0x0001e20000100800 */
[----:B------:R-:W-:-:S03]  /*70a0*/  F2FP.F16.F32.PACK_AB R0, R29, R0 ;  /* 0x000000001d00723e */ /* 0x000fc600000000ff */
[----:B0-----:R-:W2:Y:S04]  /*70b0*/  LDL.LU R25, [R1+0x1cc] ;  /* 0x0001cc0001197983 */ /* 0x001ea80000300800 */
[----:B------:R0:W-:Y:S04]  /*70c0*/  STL [R1+0x38c], R24 ;  /* 0x00038c1801007387 */ /* 0x0001e80000100800 */
        /* <DEDUP_REMOVED lines=9> */
[----:B------:R-:W2:Y:S04]  /*7160*/  LDL.LU R29, [R1+0x460] ;  /* 0x00046000011d7983 */ /* 0x000ea80000300800 */
[----:B------:R0:W-:Y:S04]  /*7170*/  STL [R1+0x1ec], R0 ;  /* 0x0001ec0001007387 */ /* 0x0001e80000100800 */
[----:B0-----:R-:W2:Y:S02]  /*7180*/  LDL.LU R0, [R1+0x45c] ;  /* 0x00045c0001007983 */ /* 0x001ea40000300800 */
[----:B--2---:R-:W-:-:S02]  /*7190*/  F2FP.F16.F32.PACK_AB R0, R29, R0 ;  /* 0x000000001d00723e */ /* 0x004fc400000000ff */
        /* <DEDUP_REMOVED lines=65> */
[----:B------:R0:W-:Y:S01]  /*75b0*/  STL [R1+0x58], R12 ;  /* 0x0000580c01007387 */ /* 0x0001e20000100800 */
[----:B----4-:R-:W-:Y:S02]  /*75c0*/  F2FP.F16.F32.PACK_AB R3, R21, R3 ;  /* 0x000000031503723e */ /* 0x010fe400000000ff */
[----:B0-----:R-:W-:Y:S02]  /*75d0*/  F2FP.F16.F32.PACK_AB R12, R13, R14 ;  /* 0x0000000e0d0c723e */ /* 0x001fe400000000ff */
[----:B------:R-:W-:-:S03]  /*75e0*/  F2FP.F16.F32.PACK_AB R14, R15, R24 ;  /* 0x000000180f0e723e */ /* 0x000fc600000000ff */
[----:B------:R0:W-:Y:S04]  /*75f0*/  STL [R1+0x54], R12 ;  /* 0x0000540c01007387 */ /* 0x0001e80000100800 */
[----:B------:R-:W-:Y:S01]  /*7600*/  STL [R1+0x50], R14 ;  /* 0x0000500e01007387 */ /* 0x000fe20000100800 */
[----:B0-----:R-:W-:Y:S02]  /*7610*/  F2FP.F16.F32.PACK_AB R12, R29, R28 ;  /* 0x0000001c1d0c723e */ /* 0x001fe400000000ff */
[----:B--2---:R-:W-:Y:S02]  /*7620*/  F2FP.F16.F32.PACK_AB R13, R25, R0 ;  /* 0x00000000190d723e */ /* 0x004fe400000000ff */
[----:B---3--:R-:W-:-:S03]  /*7630*/  F2FP.F16.F32.PACK_AB R0, R4, R2 ;  /* 0x000000020400723e */ /* 0x008fc600000000ff */
[----:B------:R-:W-:Y:S01]  /*7640*/  STL [R1+0x4c], R13 ;  /* 0x00004c0d01007387 */ /* 0x000fe20000100800 */
[----:B------:R-:W-:-:S03]  /*7650*/  F2FP.F16.F32.PACK_AB R2, R5, R6 ;  /* 0x000000060502723e */ /* 0x000fc600000000ff */
[----:B------:R-:W-:Y:S04]  /*7660*/  STL [R1+0x48], R12 ;  /* 0x0000480c01007387 */ /* 0x000fe80000100800 */
[----:B------:R0:W-:Y:S04]  /*7670*/  STL [R1+0x44], R0 ;  /* 0x0000440001007387 */ /* 0x0001e80000100800 */
[----:B------:R1:W-:Y:S01]  /*7680*/  STL [R1+0x40], R3 ;  /* 0x0000400301007387 */ /* 0x0003e20000100800 */
[----:B0-----:R-:W-:-:S03]  /*7690*/  F2FP.F16.F32.PACK_AB R0, R7, R8 ;  /* 0x000000080700723e */ /* 0x001fc600000000ff */
[----:B------:R0:W-:Y:S01]  /*76a0*/  STL [R1+0x3c], R2 ;  /* 0x00003c0201007387 */ /* 0x0001e20000100800 */
[----:B-1----:R-:W-:-:S03]  /*76b0*/  F2FP.F16.F32.PACK_AB R3, R9, R20 ;  /* 0x000000140903723e */ /* 0x002fc600000000ff */
[----:B------:R1:W-:Y:S04]  /*76c0*/  STL [R1+0x38], R0 ;  /* 0x0000380001007387 */ /* 0x0003e80000100800 */
[----:B------:R2:W-:Y:S01]  /*76d0*/  STL [R1+0x34], R3 ;  /* 0x0000340301007387 */ /* 0x0005e20000100800 */
[----:B0-----:R-:W-:Y:S02]  /*76e0*/  F2FP.F16.F32.PACK_AB R2, R22, R23 ;  /* 0x000000171602723e */ /* 0x001fe400000000ff */
[----:B-1----:R-:W-:-:S03]  /*76f0*/  F2FP.F16.F32.PACK_AB R0, R10, R11 ;  /* 0x0000000b0a00723e */ /* 0x002fc600000000ff */
[----:B------:R0:W-:Y:S01]  /*7700*/  STL [R1+0x30], R2 ;  /* 0x0000300201007387 */ /* 0x0001e20000100800 */
[----:B--2---:R-:W-:-:S03]  /*7710*/  F2FP.F16.F32.PACK_AB R3, R26, R27 ;  /* 0x0000001b1a03723e */ /* 0x004fc600000000ff */
[----:B------:R1:W-:Y:S04]  /*7720*/  STL [R1+0x2c], R0 ;  /* 0x00002c0001007387 */ /* 0x0003e80000100800 */
[----:B------:R-:W-:Y:S04]  /*7730*/  STL [R1+0x28], R3 ;  /* 0x0000280301007387 */ /* 0x000fe80000100800 */
[----:B------:R-:W2:Y:S01]  /*7740*/  LDL.LU R27, [R1+0x78] ;  /* 0x00007800011b7983 */ /* 0x000ea20000300800 */
[----:B0-----:R-:W-:Y:S02]  /*7750*/  F2FP.F16.F32.PACK_AB R2, R16, R17 ;  /* 0x000000111002723e */ /* 0x001fe400000000ff */
[----:B-1----:R-:W-:-:S03]  /*7760*/  F2FP.F16.F32.PACK_AB R0, R18, R19 ;  /* 0x000000131200723e */ /* 0x002fc600000000ff */
[----:B------:R-:W-:Y:S04]  /*7770*/  STL [R1+0x24], R2 ;  /* 0x0000240201007387 */ /* 0x000fe80000100800 */
[----:B--2---:R0:W-:Y:S04]  /*7780*/  STL [R1+0x398], R27 ;  /* 0x0003981b01007387 */ /* 0x0041e80000100800 */
[----:B------:R-:W-:Y:S04]  /*7790*/  STL [R1+0x20], R0 ;  /* 0x0000200001007387 */ /* 0x000fe80000100800 */
        /* <DEDUP_REMOVED lines=15> */
[----:B------:R-:W3:Y:S04]  /*7890*/  LDL.LU R25, [R1+0x74] ;  /* 0x0000740001197983 */ /* 0x000ee80000300800 */
[----:B---3--:R0:W-:Y:S04]  /*78a0*/  STL [R1+0x394], R25 ;  /* 0x0003941901007387 */ /* 0x0081e80000100800 */
[----:B0-----:R-:W3:Y:S04]  /*78b0*/  LDL.LU R25, [R1+0x7c] ;  /* 0x00007c0001197983 */ /* 0x001ee80000300800 */
        /* <DEDUP_REMOVED lines=15> */
[----:B0-----:R-:W2:Y:S04]  /*79b0*/  LDL.LU R25, [R1+0x6c] ;  /* 0x00006c0001197983 */ /* 0x001ea80000300800 */
[----:B------:R-:W3:Y:S04]  /*79c0*/  LDL.LU R26, [R1+0x70] ;  /* 0x00007000011a7983 */ /* 0x000ee80000300800 */
[----:B------:R-:W4:Y:S04]  /*79d0*/  LDL.LU R24, [R1+0xbc] ;  /* 0x0000bc0001187983 */ /* 0x000f280000300800 */
[----:B------:R-:W2:Y:S04]  /*79e0*/  LDL.LU R19, [R1+0xe8] ;  /* 0x0000e80001137983 */ /* 0x000ea80000300800 */
[----:B--2---:R0:W-:Y:S04]  /*79f0*/  STL [R1+0x388], R19 ;  /* 0x0003881301007387 */ /* 0x0041e80000100800 */
[----:B0-----:R-:W2:Y:S04]  /*7a00*/  LDL.LU R19, [R1+0xb4] ;  /* 0x0000b40001137983 */ /* 0x001ea80000300800 */
        /* <DEDUP_REMOVED lines=30> */
[----:B------:R-:W2:Y:S01]  /*7bf0*/  LDL.LU R15, [R1+0x264] ;  /* 0x00026400010f7983 */ /* 0x000ea20000300800 */
[----:B------:R-:W-:-:S03]  /*7c00*/  F2FP.F16.F32.PACK_AB R27, R25, R27 ;  /* 0x0000001b191b723e */ /* 0x000fc600000000ff */
[----:B--2---:R0:W-:Y:S04]  /*7c10*/  STL [R1+0x35c], R15 ;  /* 0x00035c0f01007387 */ /* 0x0041e80000100800 */
[----:B0-----:R-:W2:Y:S04]  /*7c20*/  LDL.LU R15, [R1+0x26c] ;  /* 0x00026c00010f7983 */ /* 0x001ea80000300800 */
        /* <DEDUP_REMOVED lines=42> */
[----:B------:R0:W-:Y:S04]  /*7ed0*/  STL [R1], R27 ;  /* 0x0000001b01007387 */ /* 0x0001e80000100800 */
[----:B0-----:R-:W2:Y:S02]  /*7ee0*/  LDL.LU R27, [R1+0x398] ;  /* 0x00039800011b7983 */ /* 0x001ea40000300800 */
[----:B--2---:R-:W-:-:S02]  /*7ef0*/  F2FP.F16.F32.PACK_AB R27, R25, R27 ;  /* 0x0000001b191b723e */ /* 0x004fc400000000ff */
[----:B------:R-:W3:Y:S02]  /*7f00*/  LDL.LU R25, [R1+0x394] ;  /* 0x0003940001197983 */ /* 0x000ee40000300800 */
[----:B---3--:R-:W-:Y:S02]  /*7f10*/  F2FP.F16.F32.PACK_AB R26, R25, R26 ;  /* 0x0000001a191a723e */ /* 0x008fe400000000ff */
[----:B------:R-:W4:Y:S02]  /*7f20*/  LDL.LU R25, [R1+0x390] ;  /* 0x0003900001197983 */ /* 0x000f240000300800 */
[----:B----4-:R-:W-:Y:S02]  /*7f30*/  F2FP.F16.F32.PACK_AB R25, R24, R25 ;  /* 0x000000191819723e */ /* 0x010fe400000000ff */
[----:B------:R-:W2:Y:S02]  /*7f40*/  LDL.LU R24, [R1+0x38c] ;  /* 0x00038c0001187983 */ /* 0x000ea40000300800 */
[----:B--2---:R-:W-:-:S02]  /*7f50*/  F2FP.F16.F32.PACK_AB R24, R19, R24 ;  /* 0x000000181318723e */ /* 0x004fc400000000ff */
[----:B------:R-:W2:Y:S02]  /*7f60*/  LDL.LU R19, [R1+0x388] ;  /* 0x0003880001137983 */ /* 0x000ea40000300800 */
[----:B--2---:R-:W-:Y:S02]  /*7f70*/  F2FP.F16.F32.PACK_AB R19, R18, R19 ;  /* 0x000000131213723e */ /* 0x004fe400000000ff */
[----:B------:R-:W2:Y:S02]  /*7f80*/  LDL.LU R18, [R1+0x384] ;  /* 0x0003840001127983 */ /* 0x000ea40000300800 */
[----:B--2---:R-:W-:Y:S02]  /*7f90*/  F2FP.F16.F32.PACK_AB R18, R17, R18 ;  /* 0x000000121112723e */ /* 0x004fe400000000ff */
        /* <DEDUP_REMOVED lines=26> */
[----:B------:R-:W2:Y:S01]  /*8140*/  LDL.LU R12, [R1+0x348] ;  /* 0x00034800010c7983 */ /* 0x000ea20000300800 */
[----:B------:R-:W-:Y:S02]  /*8150*/  F2FP.F16.F32.PACK_AB R23, R29, R23 ;  /* 0x000000171d17723e */ /* 0x000fe400000000ff */
[----:B------:R-:W-:Y:S02]  /*8160*/  F2FP.F16.F32.PACK_AB R22, R28, R22 ;  /* 0x000000161c16723e */ /* 0x000fe400000000ff */
[----:B------:R-:W-:Y:S02]  /*8170*/  F2FP.F16.F32.PACK_AB R21, R2, R21 ;  /* 0x000000150215723e */ /* 0x000fe400000000ff */
[----:B------:R-:W-:Y:S02]  /*8180*/  F2FP.F16.F32.PACK_AB R20, R3, R20 ;  /* 0x000000140314723e */ /* 0x000fe400000000ff */
[----:B--2---:R-:W-:-:S07]  /*8190*/  F2FP.F16.F32.PACK_AB R12, R0, R12 ;  /* 0x0000000c000c723e */ /* 0x004fce00000000ff */
.L_x_1:
[----:B0-----:R-:W2:Y:S01]  /*81a0*/  LDL R29, [R1+0x340] ;  /* 0x00034000011d7983 */ /* 0x001ea20000100800 */
[----:B------:R-:W2:Y:S03]  /*81b0*/  LDCU.64 UR6, c[0x0][0x398] ;  /* 0x00007300ff0677ac */ /* 0x000ea60008000a00 */
[----:B------:R0:W-:Y:S01]  /*81c0*/  STL [R1+0x3b0], R27 ;  /* 0x0003b01b01007387 */ /* 0x0001e20000100800 */
[----:B------:R-:W3:Y:S01]  /*81d0*/  LDCU UR4, c[0x0][0x39c] ;  /* 0x00007380ff0477ac */ /* 0x000ee20008000800 */
[----:B------:R-:W4:Y:S01]  /*81e0*/  S2R R28, SR_TID.X ;  /* 0x00000000001c7919 */ /* 0x000f220000002100 */
[----:B------:R-:W5:Y:S01]  /*81f0*/  LDCU UR10, c[0x0][0x39c] ;  /* 0x00007380ff0a77ac */ /* 0x000f620008000800 */
[----:B------:R-:W1:Y:S01]  /*8200*/  LDCU UR11, c[0x0][0x39c] ;  /* 0x00007380ff0b77ac */ /* 0x000e620008000800 */
[----:B0-----:R-:W3:Y:S01]  /*8210*/  LDL R27, [R1+0x310] ;  /* 0x00031000011b7983 */ /* 0x001ee20000100800 */
[----:B------:R-:W0:Y:S01]  /*8220*/  LDCU UR12, c[0x0][0x39c] ;  /* 0x00007380ff0c77ac */ /* 0x000e220008000800 */
[----:B------:R-:W0:Y:S01]  /*8230*/  LDCU UR13, c[0x0][0x39c] ;  /* 0x00007380ff0d77ac */ /* 0x000e220008000800 */
[----:B------:R-:W0:Y:S01]  /*8240*/  LDCU UR14, c[0x0][0x39c] ;  /* 0x00007380ff0e77ac */ /* 0x000e220008000800 */
[----:B------:R-:W0:Y:S01]  /*8250*/  LDCU UR15, c[0x0][0x39c] ;  /* 0x00007380ff0f77ac */ /* 0x000e220008000800 */
[----:B------:R-:W0:Y:S01]  /*8260*/  LDCU UR16, c[0x0][0x39c] ;  /* 0x00007380ff1077ac */ /* 0x000e220008000800 */
[----:B------:R-:W0:Y:S01]  /*8270*/  LDCU UR17, c[0x0][0x39c] ;  /* 0x00007380ff1177ac */ /* 0x000e220008000800 */
[C---:B----4-:R-:W-:Y:S01]  /*8280*/  IMAD.SHL.U32 R2, R28.reuse, 0x80, RZ ;  /* 0x000000801c027824 */ /* 0x050fe200078e00ff */
[----:B------:R-:W4:Y:S01]  /*8290*/  LDCU UR18, c[0x0][0x39c] ;  /* 0x00007380ff1277ac */ /* 0x000f220008000800 */
[----:B------:R-:W-:-:S03]  /*82a0*/  IMAD.SHL.U32 R3, R28, 0x100, RZ ;  /* 0x000001001c037824 */ /* 0x000fc600078e00ff */
[----:B------:R-:W-:Y:S01]  /*82b0*/  LOP3.LUT R2, R2, 0x800, RZ, 0xc0, !PT ;  /* 0x0000080002027812 */ /* 0x000fe200078ec0ff */
[----:B------:R-:W0:Y:S01]  /*82c0*/  LDCU UR20, c[0x0][0x39c] ;  /* 0x00007380ff1477ac */ /* 0x000e220008000800 */
[----:B------:R-:W-:Y:S01]  /*82d0*/  LOP3.LUT R3, R3, 0x2000, RZ, 0xc0, !PT ;  /* 0x0000200003037812 */ /* 0x000fe200078ec0ff */
[----:B------:R-:W0:Y:S01]  /*82e0*/  LDCU UR19, c[0x0][0x39c] ;  /* 0x00007380ff1377ac */ /* 0x000e220008000800 */
        /* <DEDUP_REMOVED lines=13> */
[----:B------:R-:W-:Y:S01]  /*83c0*/  BAR.SYNC.DEFER_BLOCKING 0x0 ;  /* 0x0000000000007b1d */ /* 0x000fe20000010000 */
[----:B--2---:R-:W-:-:S05]  /*83d0*/  ISETP.GE.AND P0, PT, R29, UR6, PT ;  /* 0x000000061d007c0c */ /* 0x004fca000bf06270 */
[----:B------:R-:W2:Y:S01]  /*83e0*/  LDCU UR6, c[0x0][0x3b4] ;  /* 0x00007680ff0677ac */ /* 0x000ea20008000800 */
[----:B-1-3--:R-:W-:-:S05]  /*83f0*/  VIADD R0, R27, 0x1 ;  /* 0x000000011b007836 */ /* 0x00afca0000000000 */
[----:B------:R-:W-:Y:S02]  /*8400*/  ISETP.LT.AND P1, PT, R0, UR4, !P0 ;  /* 0x0000000400007c0c */ /* 0x000fe4000c721270 */
[----:B------:R-:W-:Y:S01]  /*8410*/  IADD3 R3, PT, PT, R3, UR5, R2 ;  /* 0x0000000503037c10 */ /* 0x000fe2000fffe002 */
[----:B------:R-:W3:Y:S01]  /*8420*/  LDL.LU R0, [R1+0x344] ;  /* 0x0003440001007983 */ /* 0x000ee20000300800 */
[C---:B------:R-:W-:Y:S01]  /*8430*/  VIADD R2, R27.reuse, 0x3 ;  /* 0x000000031b027836 */ /* 0x040fe20000000000 */
[----:B------:R-:W1:Y:S01]  /*8440*/  LDCU UR4, c[0x0][0x3b8] ;  /* 0x00007700ff0477ac */ /* 0x000e620008000800 */
[----:B------:R-:W-:-:S03]  /*8450*/  VIADD R29, R27, 0x4 ;  /* 0x000000041b1d7836 */ /* 0x000fc60000000000 */
[----:B------:R-:W-:Y:S02]  /*8460*/  ISETP.LT.AND P4, PT, R2, UR11, !P0 ;  /* 0x0000000b02007c0c */ /* 0x000fe4000c781270 */
[----:B------:R-:W0:Y:S02]  /*8470*/  S2R R2, SR_TID.X ;  /* 0x0000000000027919 */ /* 0x000e240000002100 */
[----:B0-----:R-:W-:-:S04]  /*8480*/  LOP3.LUT R2, R2, 0x1ff, RZ, 0xc0, !PT ;  /* 0x000001ff02027812 */ /* 0x001fc800078ec0ff */
[----:B------:R-:W-:Y:S01]  /*8490*/  LEA R2, R2, UR5, 0x4 ;  /* 0x0000000502027c11 */ /* 0x000fe2000f8e20ff */
[----:B------:R-:W0:Y:S01]  /*84a0*/  LDCU UR5, c[0x0][0x39c] ;  /* 0x00007380ff0577ac */ /* 0x000e220008000800 */
[----:B---3--:R-:W-:Y:S01]  /*84b0*/  LOP3.LUT R28, R0, 0xf0, RZ, 0xc0, !PT ;  /* 0x000000f0001c7812 */ /* 0x008fe200078ec0ff */
[----:B------:R-:W-:Y:S02]  /*84c0*/  VIADD R0, R27, 0x2 ;  /* 0x000000021b007836 */ /* 0x000fe40000000000 */
[----:B------:R-:W3:Y:S01]  /*84d0*/  LDL.LU R27, [R1+0x3b0] ;  /* 0x0003b000011b7983 */ /* 0x000ee20000300800 */
[----:B------:R-:W-:Y:S01]  /*84e0*/  ISETP.LT.AND P3, PT, R29, UR12, !P0 ;  /* 0x0000000c1d007c0c */ /* 0x000fe2000c761270 */
[----:B------:R-:W0:Y:S01]  /*84f0*/  LDCU UR12, c[0x0][0x39c] ;  /* 0x00007380ff0c77ac */ /* 0x000e220008000800 */
[----:B-----5:R-:W-:Y:S01]  /*8500*/  ISETP.LT.AND P5, PT, R0, UR10, !P0 ;  /* 0x0000000a00007c0c */ /* 0x020fe2000c7a1270 */
[----:B------:R-:W-:Y:S01]  /*8510*/  STL [R1+0xb0], R2 ;  /* 0x0000b00201007387 */ /* 0x000fe20000100800 */
[----:B------:R-:W5:Y:S01]  /*8520*/  LDCU.64 UR10, c[0x0][0x390] ;  /* 0x00007200ff0a77ac */ /* 0x000f620008000a00 */
[----:B------:R-:W0:Y:S02]  /*8530*/  S2R R0, SR_TID.X ;  /* 0x0000000000007919 */ /* 0x000e240000002100 */
[----:B0-----:R-:W-:-:S05]  /*8540*/  IMAD.SHL.U32 R0, R0, 0x4, RZ ;  /* 0x0000000400007824 */ /* 0x001fca00078e00ff */
[----:B------:R-:W-:-:S04]  /*8550*/  LOP3.LUT R0, R0, 0x700, RZ, 0xc0, !PT ;  /* 0x0000070000007812 */ /* 0x000fc800078ec0ff */
[----:B------:R-:W-:-:S05]  /*8560*/  IADD3 R0, PT, PT, R0, R3, R28 ;  /* 0x0000000300007210 */ /* 0x000fca0007ffe01c */
[----:B------:R-:W-:Y:S04]  /*8570*/  STSM.16.M88.4 [R0], R20 ;  /* 0x0000001400007844 */ /* 0x000fe80000000200 */
[----:B------:R-:W-:Y:S01]  /*8580*/  STSM.16.M88.4 [R0+0x1000], R12 ;  /* 0x0010000c00007844 */ /* 0x000fe20000000200 */
[----:B------:R-:W-:Y:S06]  /*8590*/  BAR.SYNC.DEFER_BLOCKING 0x0 ;  /* 0x0000000000007b1d */ /* 0x000fec0000010000 */
[----:B------:R0:W1:Y:S04]  /*85a0*/  LDS.128 R12, [R2] ;  /* 0x00000000020c7984 */ /* 0x0000680000000c00 */
[----:B0-----:R-:W2:Y:S04]  /*85b0*/  LDL.LU R2, [R1+0x340] ;  /* 0x0003400001027983 */ /* 0x001ea80000300800 */
[----:B-1----:R0:W-:Y:S04]  /*85c0*/  STL.64 [R1+0x358], R14 ;  /* 0x0003580e01007387 */ /* 0x0021e80000100a00 */
[----:B0-----:R-:W2:Y:S04]  /*85d0*/  LDL R15, [R1+0xb0] ;  /* 0x0000b000010f7983 */ /* 0x001ea80000100800 */
[----:B--2---:R-:W0:Y:S01]  /*85e0*/  LDS.128 R20, [R15+0x2000] ;  /* 0x002000000f147984 */ /* 0x004e220000000c00 */
[----:B------:R-:W-:Y:S06]  /*85f0*/  BAR.SYNC.DEFER_BLOCKING 0x0 ;  /* 0x0000000000007b1d */ /* 0x000fec0000010000 */
[----:B0-----:R0:W-:Y:S04]  /*8600*/  STL [R1+0x354], R23 ;  /* 0x0003541701007387 */ /* 0x0011e80000100800 */
[----:B0-----:R-:W2:Y:S04]  /*8610*/  LDL R23, [R1+0x310] ;  /* 0x0003100001177983 */ /* 0x001ea80000100800 */
[----:B------:R-:W-:Y:S04]  /*8620*/  STSM.16.M88.4 [R0], R8 ;  /* 0x0000000800007844 */ /* 0x000fe80000000200 */
[----:B------:R-:W-:Y:S01]  /*8630*/  STSM.16.M88.4 [R0+0x1000], R4 ;  /* 0x0010000400007844 */ /* 0x000fe20000000200 */
[----:B------:R-:W-:Y:S06]  /*8640*/  BAR.SYNC.DEFER_BLOCKING 0x0 ;  /* 0x0000000000007b1d */ /* 0x000fec0000010000 */
[----:B------:R-:W0:Y:S04]  /*8650*/  LDS.128 R4, [R15] ;  /* 0x000000000f047984 */ /* 0x000e280000000c00 */
[----:B--2---:R-:W-:Y:S04]  /*8660*/  STL.64 [R1+0x398], R22 ;  /* 0x0003981601007387 */ /* 0x004fe80000100a00 */
[----:B------:R1:W-:Y:S04]  /*8670*/  STL.64 [R1+0x390], R20 ;  /* 0x0003901401007387 */ /* 0x0003e80000100a00 */
[----:B-1----:R-:W2:Y:S04]  /*8680*/  LDL.LU R20, [R1] ;  /* 0x0000000001147983 */ /* 0x002ea80000300800 */
[----:B0-----:R-:W-:Y:S04]  /*8690*/  STL.64 [R1+0x60], R4 ;  /* 0x0000600401007387 */ /* 0x001fe80000100a00 */
[----:B------:R-:W-:Y:S04]  /*86a0*/  STL.64 [R1+0x68], R6 ;  /* 0x0000680601007387 */ /* 0x000fe80000100a00 */
[----:B------:R-:W2:Y:S04]  /*86b0*/  LDL.LU R21, [R1+0x4] ;  /* 0x0000040001157983 */ /* 0x000ea80000300800 */
[----:B------:R-:W2:Y:S04]  /*86c0*/  LDL.LU R22, [R1+0x8] ;  /* 0x0000080001167983 */ /* 0x000ea80000300800 */
[----:B------:R-:W2:Y:S04]  /*86d0*/  LDL.LU R23, [R1+0xc] ;  /* 0x00000c0001177983 */ /* 0x000ea80000300800 */
[----:B------:R-:W0:Y:S01]  /*86e0*/  LDS.128 R4, [R15+0x2000] ;  /* 0x002000000f047984 */ /* 0x000e220000000c00 */
[----:B------:R-:W-:Y:S06]  /*86f0*/  BAR.SYNC.DEFER_BLOCKING 0x0 ;  /* 0x0000000000007b1d */ /* 0x000fec0000010000 */
[----:B------:R-:W-:Y:S04]  /*8700*/  STSM.16.M88.4 [R0], R16 ;  /* 0x0000001000007844 */ /* 0x000fe80000000200 */
[----:B---3--:R-:W-:Y:S01]  /*8710*/  STSM.16.M88.4 [R0+0x1000], R24 ;  /* 0x0010001800007844 */ /* 0x008fe20000000200 */
[----:B------:R-:W-:Y:S06]  /*8720*/  BAR.SYNC.DEFER_BLOCKING 0x0 ;  /* 0x0000000000007b1d */ /* 0x000fec0000010000 */
[----:B--2---:R-:W-:Y:S04]  /*8730*/  STL.64 [R1+0x3a8], R22 ;  /* 0x0003a81601007387 */ /* 0x004fe80000100a00 */
[----:B------:R-:W-:Y:S04]  /*8740*/  STL.64 [R1+0x3a0], R20 ;  /* 0x0003a01401007387 */ /* 0x000fe80000100a00 */
[----:B------:R-:W2:Y:S04]  /*8750*/  LDL.LU R8, [R1+0x50] ;  /* 0x0000500001087983 */ /* 0x000ea80000300800 */
[----:B0-----:R-:W-:Y:S04]  /*8760*/  STL.64 [R1+0x70], R4 ;  /* 0x0000700401007387 */ /* 0x001fe80000100a00 */
[----:B------:R-:W-:Y:S04]  /*8770*/  STL.64 [R1+0x78], R6 ;  /* 0x0000780601007387 */ /* 0x000fe80000100a00 */
[----:B------:R-:W2:Y:S04]  /*8780*/  LDL.LU R9, [R1+0x54] ;  /* 0x0000540001097983 */ /* 0x000ea80000300800 */
[----:B------:R-:W3:Y:S04]  /*8790*/  LDL.LU R10, [R1+0x58] ;  /* 0x00005800010a7983 */ /* 0x000ee80000300800 */
[----:B------:R-:W3:Y:S04]  /*87a0*/  LDL.LU R11, [R1+0x5c] ;  /* 0x00005c00010b7983 */ /* 0x000ee80000300800 */
[----:B------:R-:W0:Y:S04]  /*87b0*/  LDS.128 R20, [R15] ;  /* 0x000000000f147984 */ /* 0x000e280000000c00 */
[----:B---3--:R-:W-:Y:S04]  /*87c0*/  STL.64 [R1+0x388], R10 ;  /* 0x0003880a01007387 */ /* 0x008fe80000100a00 */
[----:B--2---:R1:W-:Y:S04]  /*87d0*/  STL.64 [R1+0x380], R8 ;  /* 0x0003800801007387 */ /* 0x0043e80000100a00 */
[----:B-1----:R-:W2:Y:S04]  /*87e0*/  LDL.LU R8, [R1+0x30] ;  /* 0x0000300001087983 */ /* 0x002ea80000300800 */
[----:B------:R-:W2:Y:S04]  /*87f0*/  LDL.LU R9, [R1+0x34] ;  /* 0x0000340001097983 */ /* 0x000ea80000300800 */
[----:B------:R-:W2:Y:S04]  /*8800*/  LDL.LU R10, [R1+0x38] ;  /* 0x00003800010a7983 */ /* 0x000ea80000300800 */
[----:B------:R-:W2:Y:S04]  /*8810*/  LDL.LU R11, [R1+0x3c] ;  /* 0x00003c00010b7983 */ /* 0x000ea80000300800 */
[----:B------:R-:W3:Y:S04]  /*8820*/  LDL.LU R4, [R1+0x40] ;  /* 0x0000400001047983 */ /* 0x000ee80000300800 */
[----:B------:R-:W3:Y:S04]  /*8830*/  LDL.LU R5, [R1+0x44] ;  /* 0x0000440001057983 */ /* 0x000ee80000300800 */
[----:B------:R-:W3:Y:S04]  /*8840*/  LDL.LU R6, [R1+0x48] ;  /* 0x0000480001067983 */ /* 0x000ee80000300800 */
[----:B------:R-:W3:Y:S04]  /*8850*/  LDL.LU R7, [R1+0x4c] ;  /* 0x00004c0001077983 */ /* 0x000ee80000300800 */
        /* <DEDUP_REMOVED lines=8> */
[----:B0-----:R-:W-:Y:S04]  /*88e0*/  STL.64 [R1+0x80], R20 ;  /* 0x0000801401007387 */ /* 0x001fe80000100a00 */
[----:B------:R-:W-:Y:S04]  /*88f0*/  STL.64 [R1+0x88], R22 ;  /* 0x0000881601007387 */ /* 0x000fe80000100a00 */
[----:B------:R-:W0:Y:S04]  /*8900*/  LDS.128 R20, [R15+0x2000] ;  /* 0x002000000f147984 */ /* 0x000e280000000c00 */
[----:B0-----:R-:W-:Y:S04]  /*8910*/  STL.64 [R1+0x90], R20 ;  /* 0x0000901401007387 */ /* 0x001fe80000100a00 */
[----:B------:R0:W-:Y:S04]  /*8920*/  STL.64 [R1+0x98], R22 ;  /* 0x0000981601007387 */ /* 0x0001e80000100a00 */
[----:B0-----:R-:W2:Y:S04]  /*8930*/  LDL.LU.64 R22, [R1+0x3a8] ;  /* 0x0003a80001167983 */ /* 0x001ea80000300a00 */
[----:B------:R-:W2:Y:S01]  /*8940*/  LDL.LU.64 R20, [R1+0x3a0] ;  /* 0x0003a00001147983 */ /* 0x000ea20000300a00 */
[----:B------:R-:W-:Y:S06]  /*8950*/  BAR.SYNC.DEFER_BLOCKING 0x0 ;  /* 0x0000000000007b1d */ /* 0x000fec0000010000 */
[----:B--2---:R0:W-:Y:S04]  /*8960*/  STSM.16.M88.4 [R0], R20 ;  /* 0x0000001400007844 */ /* 0x0041e80000000200 */
[----:B0-----:R-:W2:Y:S04]  /*8970*/  LDL.LU.64 R22, [R1+0x398] ;  /* 0x0003980001167983 */ /* 0x001ea80000300a00 */
[----:B------:R-:W3:Y:S01]  /*8980*/  LDL.LU.64 R20, [R1+0x390] ;  /* 0x0003900001147983 */ /* 0x000ee20000300a00 */
[----:B------:R-:W-:Y:S01]  /*8990*/  IMAD R3, R2, UR6, RZ ;  /* 0x0000000602037c24 */ /* 0x000fe2000f8e02ff */
[----:B------:R-:W0:Y:S02]  /*89a0*/  LDCU UR6, c[0x0][0x39c] ;  /* 0x00007380ff0677ac */ /* 0x000e240008000800 */
[----:B------:R-:W-:Y:S01]  /*89b0*/  STSM.16.M88.4 [R0+0x1000], R24 ;  /* 0x0010001800007844 */ /* 0x000fe20000000200 */
[----:B------:R-:W-:Y:S06]  /*89c0*/  BAR.SYNC.DEFER_BLOCKING 0x0 ;  /* 0x0000000000007b1d */ /* 0x000fec0000010000 */
[----:B------:R-:W1:Y:S04]  /*89d0*/  LDS.128 R24, [R15] ;  /* 0x000000000f187984 */ /* 0x000e680000000c00 */
[----:B-1----:R-:W-:Y:S04]  /*89e0*/  STL.64 [R1+0x10], R24 ;  /* 0x0000101801007387 */ /* 0x002fe80000100a00 */
[----:B------:R-:W-:Y:S04]  /*89f0*/  STL.64 [R1+0x18], R26 ;  /* 0x0000181a01007387 */ /* 0x000fe80000100a00 */
[----:B------:R-:W1:Y:S01]  /*8a00*/  LDS.128 R24, [R15+0x2000] ;  /* 0x002000000f187984 */ /* 0x000e620000000c00 */
[----:B------:R-:W-:Y:S06]  /*8a10*/  BAR.SYNC.DEFER_BLOCKING 0x0 ;  /* 0x0000000000007b1d */ /* 0x000fec0000010000 */
[----:B------:R-:W-:Y:S04]  /*8a20*/  STSM.16.M88.4 [R0], R16 ;  /* 0x0000001000007844 */ /* 0x000fe80000000200 */
[----:B------:R-:W-:Y:S01]  /*8a30*/  STSM.16.M88.4 [R0+0x1000], R8 ;  /* 0x0010000800007844 */ /* 0x000fe20000000200 */
[----:B------:R-:W-:Y:S06]  /*8a40*/  BAR.SYNC.DEFER_BLOCKING 0x0 ;  /* 0x0000000000007b1d */ /* 0x000fec0000010000 */
[----:B-1----:R1:W-:Y:S04]  /*8a50*/  STL.64 [R1+0xa0], R24 ;  /* 0x0000a01801007387 */ /* 0x0023e80000100a00 */
[----:B------:R0:W-:Y:S04]  /*8a60*/  STL.64 [R1+0xa8], R26 ;  /* 0x0000a81a01007387 */ /* 0x0001e80000100a00 */
[----:B-1----:R-:W4:Y:S04]  /*8a70*/  LDL.LU R24, [R1+0x120] ;  /* 0x0001200001187983 */ /* 0x002f280000300800 */
[----:B------:R-:W1:Y:S04]  /*8a80*/  LDS.128 R8, [R15] ;  /* 0x000000000f087984 */ /* 0x000e680000000c00 */
[----:B------:R-:W4:Y:S04]  /*8a90*/  LDL.LU R25, [R1+0x124] ;  /* 0x0001240001197983 */ /* 0x000f280000300800 */
[----:B0-----:R-:W4:Y:S04]  /*8aa0*/  LDL.LU R26, [R1+0x128] ;  /* 0x00012800011a7983 */ /* 0x001f280000300800 */
[----:B------:R-:W4:Y:S04]  /*8ab0*/  LDL.LU R27, [R1+0x12c] ;  /* 0x00012c00011b7983 */ /* 0x000f280000300800 */
[----:B------:R-:W4:Y:S04]  /*8ac0*/  LDL.LU R16, [R1+0x130] ;  /* 0x0001300001107983 */ /* 0x000f280000300800 */
[----:B------:R-:W4:Y:S04]  /*8ad0*/  LDL.LU R17, [R1+0x134] ;  /* 0x0001340001117983 */ /* 0x000f280000300800 */
[----:B------:R-:W4:Y:S04]  /*8ae0*/  LDL.LU R18, [R1+0x138] ;  /* 0x0001380001127983 */ /* 0x000f280000300800 */
[----:B------:R-:W4:Y:S01]  /*8af0*/  LDL.LU R19, [R1+0x13c] ;  /* 0x00013c0001137983 */ /* 0x000f220000300800 */
[----:B-----5:R-:W-:Y:S01]  /*8b00*/  LEA R2, P6, R3, UR10, 0x1 ;  /* 0x0000000a03027c11 */ /* 0x020fe2000f8c08ff */
[----:B------:R-:W0:Y:S02]  /*8b10*/  LDCU UR10, c[0x0][0x39c] ;  /* 0x00007380ff0a77ac */ /* 0x000e240008000800 */
[----:B-1----:R-:W-:Y:S04]  /*8b20*/  STL.64 [R1+0x20], R8 ;  /* 0x0000200801007387 */ /* 0x002fe80000100a00 */
[----:B------:R-:W-:Y:S04]  /*8b30*/  STL.64 [R1+0x28], R10 ;  /* 0x0000280a01007387 */ /* 0x000fe80000100a00 */
[----:B------:R-:W1:Y:S01]  /*8b40*/  LDS.128 R8, [R15+0x2000] ;  /* 0x002000000f087984 */ /* 0x000e620000000c00 */
[----:B------:R-:W-:Y:S06]  /*8b50*/  BAR.SYNC.DEFER_BLOCKING 0x0 ;  /* 0x0000000000007b1d */ /* 0x000fec0000010000 */
[----:B-1----:R-:W-:Y:S04]  /*8b60*/  STL.64 [R1+0x30], R8 ;  /* 0x0000300801007387 */ /* 0x002fe80000100a00 */
[----:B------:R1:W-:Y:S04]  /*8b70*/  STL.64 [R1+0x38], R10 ;  /* 0x0000380a01007387 */ /* 0x0003e80000100a00 */
[----:B-1----:R-:W5:Y:S04]  /*8b80*/  LDL.LU.64 R10, [R1+0x388] ;  /* 0x00038800010a7983 */ /* 0x002f680000300a00 */
[----:B------:R-:W5:Y:S04]  /*8b90*/  LDL.LU.64 R8, [R1+0x380] ;  /* 0x0003800001087983 */ /* 0x000f680000300a00 */
[----:B--2---:R-:W-:Y:S01]  /*8ba0*/  STL.64 [R1+0x368], R22 ;  /* 0x0003681601007387 */ /* 0x004fe20000100a00 */
[----:B------:R-:W-:-:S03]  /*8bb0*/  IMAD R14, R23, UR4, RZ ;  /* 0x00000004170e7c24 */ /* 0x000fc6000f8e02ff */
[----:B---3--:R1:W-:Y:S01]  /*8bc0*/  STL.64 [R1+0x360], R20 ;  /* 0x0003601401007387 */ /* 0x0083e20000100a00 */
[----:B------:R-:W-:Y:S01]  /*8bd0*/  ISETP.LT.AND P2, PT, R23, UR7, !P0 ;  /* 0x0000000717007c0c */ /* 0x000fe2000c741270 */
[----:B------:R-:W2:Y:S02]  /*8be0*/  LDCU UR7, c[0x0][0x39c] ;  /* 0x00007380ff0777ac */ /* 0x000ea40008000800 */
[----:B-1----:R-:W3:Y:S04]  /*8bf0*/  LDL.LU R20, [R1+0x1e0] ;  /* 0x0001e00001147983 */ /* 0x002ee80000300800 */
[----:B------:R-:W3:Y:S04]  /*8c00*/  LDL.LU R21, [R1+0x1e4] ;  /* 0x0001e40001157983 */ /* 0x000ee80000300800 */
[----:B------:R-:W2:Y:S04]  /*8c10*/  LDL.LU R22, [R1+0x1e8] ;  /* 0x0001e80001167983 */ /* 0x000ea80000300800 */
[----:B------:R-:W2:Y:S04]  /*8c20*/  LDL.LU R23, [R1+0x1ec] ;  /* 0x0001ec0001177983 */ /* 0x000ea80000300800 */
[----:B------:R-:W-:Y:S04]  /*8c30*/  STSM.16.M88.4 [R0], R4 ;  /* 0x0000000400007844 */ /* 0x000fe80000000200 */
[----:B--2---:R-:W-:Y:S04]  /*8c40*/  STL.64 [R1+0x378], R22 ;  /* 0x0003781601007387 */ /* 0x004fe80000100a00 */
[----:B---3--:R1:W-:Y:S04]  /*8c50*/  STL.64 [R1+0x370], R20 ;  /* 0x0003701401007387 */ /* 0x0083e80000100a00 */
[----:B-1----:R-:W2:Y:S04]  /*8c60*/  LDL.LU R20, [R1+0x1a0] ;  /* 0x0001a00001147983 */ /* 0x002ea80000300800 */
[----:B------:R-:W2:Y:S04]  /*8c70*/  LDL.LU R21, [R1+0x1a4] ;  /* 0x0001a40001157983 */ /* 0x000ea80000300800 */
[----:B------:R-:W2:Y:S04]  /*8c80*/  LDL.LU R22, [R1+0x1a8] ;  /* 0x0001a80001167983 */ /* 0x000ea80000300800 */
[----:B------:R-:W2:Y:S04]  /*8c90*/  LDL.LU R23, [R1+0x1ac] ;  /* 0x0001ac0001177983 */ /* 0x000ea80000300800 */
[----:B-----5:R-:W-:Y:S01]  /*8ca0*/  STSM.16.M88.4 [R0+0x1000], R8 ;  /* 0x0010000800007844 */ /* 0x020fe20000000200 */
[----:B------:R-:W-:Y:S06]  /*8cb0*/  BAR.SYNC.DEFER_BLOCKING 0x0 ;  /* 0x0000000000007b1d */ /* 0x000fec0000010000 */
[----:B------:R-:W1:Y:S04]  /*8cc0*/  LDS.128 R4, [R15] ;  /* 0x000000000f047984 */ /* 0x000e680000000c00 */
[----:B------:R-:W3:Y:S01]  /*8cd0*/  LDS.128 R8, [R15+0x2000] ;  /* 0x002000000f087984 */ /* 0x000ee20000000c00 */
[----:B------:R-:W-:Y:S06]  /*8ce0*/  BAR.SYNC.DEFER_BLOCKING 0x0 ;  /* 0x0000000000007b1d */ /* 0x000fec0000010000 */
[----:B----4-:R-:W-:Y:S04]  /*8cf0*/  STSM.16.M88.4 [R0], R24 ;  /* 0x0000001800007844 */ /* 0x010fe80000000200 */
[----:B------:R-:W-:Y:S01]  /*8d00*/  STSM.16.M88.4 [R0+0x1000], R16 ;  /* 0x0010001000007844 */ /* 0x000fe20000000200 */
[----:B------:R-:W-:Y:S06]  /*8d10*/  BAR.SYNC.DEFER_BLOCKING 0x0 ;  /* 0x0000000000007b1d */ /* 0x000fec0000010000 */
[----:B------:R-:W4:Y:S04]  /*8d20*/  LDS.128 R16, [R15] ;  /* 0x000000000f107984 */ /* 0x000f280000000c00 */
[----:B------:R-:W5:Y:S01]  /*8d30*/  LDS.128 R24, [R15+0x2000] ;  /* 0x002000000f187984 */ /* 0x000f620000000c00 */
[----:B------:R-:W-:Y:S06]  /*8d40*/  BAR.SYNC.DEFER_BLOCKING 0x0 ;  /* 0x0000000000007b1d */ /* 0x000fec0000010000 */
[----:B-1----:R-:W-:Y:S04]  /*8d50*/  STL [R1+0x350], R6 ;  /* 0x0003500601007387 */ /* 0x002fe80000100800 */
[----:B------:R-:W-:Y:S04]  /*8d60*/  STL [R1+0x348], R7 ;  /* 0x0003480701007387 */ /* 0x000fe80000100800 */
[----:B--2---:R1:W-:Y:S04]  /*8d70*/  STSM.16.M88.4 [R0], R20 ;  /* 0x0000001400007844 */ /* 0x0043e80000000200 */
[----:B-1----:R-:W2:Y:S04]  /*8d80*/  LDL.LU.64 R22, [R1+0x378] ;  /* 0x0003780001167983 */ /* 0x002ea80000300a00 */
[----:B------:R-:W2:Y:S01]  /*8d90*/  LDL.LU.64 R20, [R1+0x370] ;  /* 0x0003700001147983 */ /* 0x000ea20000300a00 */
[----:B------:R-:W-:Y:S01]  /*8da0*/  LEA.HI.X.SX32 R3, R3, UR11, 0x1, P6 ;  /* 0x0000000b03037c11 */ /* 0x000fe2000b0f0eff */
[C---:B------:R-:W-:Y:S01]  /*8db0*/  VIADD R6, R14.reuse, UR4 ;  /* 0x000000040e067c36 */ /* 0x040fe20008000000 */
[CC--:B------:R-:W-:Y:S01]  /*8dc0*/  LEA R28, P6, R14.reuse, R2.reuse, 0x1 ;  /* 0x000000020e1c7211 */ /* 0x0c0fe200078c08ff */
[----:B------:R-:W1:Y:S03]  /*8dd0*/  LDCU UR11, c[0x0][0x39c] ;  /* 0x00007380ff0b77ac */ /* 0x000e660008000800 */
[----:B------:R-:W-:Y:S01]  /*8de0*/  LEA.HI.X.SX32 R29, R14, R3, 0x1, P6 ;  /* 0x000000030e1d7211 */ /* 0x000fe200030f0eff */
[----:B--2---:R2:W-:Y:S01]  /*8df0*/  STSM.16.M88.4 [R0+0x1000], R20 ;  /* 0x0010001400007844 */ /* 0x0045e20000000200 */
[----:B------:R-:W-:Y:S06]  /*8e00*/  BAR.SYNC.DEFER_BLOCKING 0x0 ;  /* 0x0000000000007b1d */ /* 0x000fec0000010000 */
[----:B--2---:R-:W2:Y:S04]  /*8e10*/  LDL.LU.64 R22, [R1+0x368] ;  /* 0x0003680001167983 */ /* 0x004ea80000300a00 */
[----:B------:R-:W3:Y:S04]  /*8e20*/  LDL.LU.64 R20, [R1+0x360] ;  /* 0x0003600001147983 */ /* 0x000ee80000300a00 */
[----:B------:R0:W-:Y:S01]  /*8e30*/  @P2 STG.E.U16 desc[UR8][R28.64], R12 ;  /* 0x0000000c1c002986 */ /* 0x0001e2000c101508 */
[----:B------:R-:W-:-:S04]  /*8e40*/  LEA R14, P2, R6, R2, 0x1 ;  /* 0x00000002060e7211 */ /* 0x000fc800078408ff */
[----:B------:R-:W-:Y:S02]  /*8e50*/  LEA.HI.X.SX32 R15, R6, R3, 0x1, P2 ;  /* 0x00000003060f7211 */ /* 0x000fe400010f0eff */
[----:B0-----:R-:W-:-:S05]  /*8e60*/  PRMT R29, R12, 0x7632, R29 ;  /* 0x000076320c1d7816 */ /* 0x001fca000000001d */
[----:B------:R0:W-:Y:S04]  /*8e70*/  @P1 STG.E.U16 desc[UR8][R14.64], R29 ;  /* 0x0000001d0e001986 */ /* 0x0001e8000c101508 */
[----:B0-----:R-:W3:Y:S01]  /*8e80*/  LDL.LU.64 R14, [R1+0x358] ;  /* 0x00035800010e7983 */ /* 0x001ee20000300a00 */
[----:B------:R-:W-:Y:S01]  /*8e90*/  VIADD R0, R6, UR4 ;  /* 0x0000000406007c36 */ /* 0x000fe20008000000 */
[----:B------:R-:W-:Y:S01]  /*8ea0*/  PRMT R7, R13, 0x7632, R7 ;  /* 0x000076320d077816 */ /* 0x000fe20000000007 */
[C---:B--2---:R-:W-:Y:S02]  /*8eb0*/  VIADD R28, R23.reuse, 0x5 ;  /* 0x00000005171c7836 */ /* 0x044fe40000000000 */
[----:B------:R-:W-:-:S03]  /*8ec0*/  VIADD R12, R23, 0x6 ;  /* 0x00000006170c7836 */ /* 0x000fc60000000000 */
[----:B------:R-:W-:Y:S01]  /*8ed0*/  ISETP.LT.AND P2, PT, R28, UR5, !P0 ;  /* 0x000000051c007c0c */ /* 0x000fe2000c741270 */
[----:B------:R-:W0:Y:S01]  /*8ee0*/  LDCU UR5, c[0x0][0x39c] ;  /* 0x00007380ff0577ac */ /* 0x000e220008000800 */
[-C--:B------:R-:W-:Y:S02]  /*8ef0*/  LEA R28, P6, R0, R2.reuse, 0x1 ;  /* 0x00000002001c7211 */ /* 0x080fe400078c08ff */
[----:B------:R-:W-:Y:S01]  /*8f00*/  ISETP.LT.AND P1, PT, R12, UR6, !P0 ;  /* 0x000000060c007c0c */ /* 0x000fe2000c721270 */
[C---:B------:R-:W-:Y:S01]  /*8f10*/  VIADD R12, R0.reuse, UR4 ;  /* 0x00000004000c7c36 */ /* 0x040fe20008000000 */
[----:B------:R-:W-:Y:S01]  /*8f20*/  LEA.HI.X.SX32 R29, R0, R3, 0x1, P6 ;  /* 0x00000003001d7211 */ /* 0x000fe200030f0eff */
[----:B------:R-:W-:Y:S01]  /*8f30*/  VIADD R6, R23, 0x7 ;  /* 0x0000000717067836 */ /* 0x000fe20000000000 */
[----:B------:R-:W2:Y:S01]  /*8f40*/  LDCU UR6, c[0x0][0x39c] ;  /* 0x00007380ff0677ac */ /* 0x000ea20008000800 */
[----:B------:R-:W-:Y:S02]  /*8f50*/  VIADD R0, R12, UR4 ;  /* 0x000000040c007c36 */ /* 0x000fe40008000000 */
[----:B------:R0:W-:Y:S01]  /*8f60*/  @P5 STG.E.U16 desc[UR8][R28.64], R13 ;  /* 0x0000000d1c005986 */ /* 0x0001e2000c101508 */
[----:B------:R-:W-:Y:S01]  /*8f70*/  ISETP.LT.AND P5, PT, R6, UR7, !P0 ;  /* 0x0000000706007c0c */ /* 0x000fe2000c7a1270 */
[----:B------:R-:W1:Y:S01]  /*8f80*/  LDCU UR7, c[0x0][0x39c] ;  /* 0x00007380ff0777ac */ /* 0x000e620008000800 */
[----:B0-----:R-:W-:-:S04]  /*8f90*/  LEA R28, P6, R12, R2, 0x1 ;  /* 0x000000020c1c7211 */ /* 0x001fc800078c08ff */
[-C--:B------:R-:W-:Y:S02]  /*8fa0*/  LEA.HI.X.SX32 R29, R12, R3.reuse, 0x1, P6 ;  /* 0x000000030c1d7211 */ /* 0x080fe400030f0eff */
[C---:B------:R-:W-:Y:S01]  /*8fb0*/  LEA R12, P6, R0.reuse, R2, 0x1 ;  /* 0x00000002000c7211 */ /* 0x040fe200078c08ff */
[----:B------:R-:W-:Y:S02]  /*8fc0*/  VIADD R6, R23, 0x8 ;  /* 0x0000000817067836 */ /* 0x000fe40000000000 */
[----:B------:R0:W-:Y:S01]  /*8fd0*/  @P4 STG.E.U16 desc[UR8][R28.64], R7 ;  /* 0x000000071c004986 */ /* 0x0001e2000c101508 */
[----:B------:R-:W-:Y:S02]  /*8fe0*/  LEA.HI.X.SX32 R13, R0, R3, 0x1, P6 ;  /* 0x00000003000d7211 */ /* 0x000fe400030f0eff */
[----:B------:R-:W-:Y:S01]  /*8ff0*/  ISETP.LT.AND P4, PT, R6, UR5, !P0 ;  /* 0x0000000506007c0c */ /* 0x000fe2000c781270 */
[----:B------:R-:W1:Y:S02]  /*9000*/  LDCU UR5, c[0x0][0x39c] ;  /* 0x00007380ff0577ac */ /* 0x000e640008000800 */
[----:B---3--:R3:W-:Y:S01]  /*9010*/  @P3 STG.E.U16 desc[UR8][R12.64], R14 ;  /* 0x0000000e0c003986 */ /* 0x0087e2000c101508 */
[----:B0-----:R-:W-:-:S05]  /*9020*/  VIADD R29, R0, UR4 ;  /* 0x00000004001d7c36 */ /* 0x001fca0008000000 */
[-C--:B------:R-:W-:Y:S01]  /*9030*/  LEA R28, P3, R29, R2.reuse, 0x1 ;  /* 0x000000021d1c7211 */ /* 0x080fe200078608ff */
[----:B---3--:R-:W-:Y:S01]  /*9040*/  VIADD R12, R23, 0x9 ;  /* 0x00000009170c7836 */ /* 0x008fe20000000000 */
[----:B------:R-:W-:Y:S01]  /*9050*/  PRMT R13, R14, 0x7632, R13 ;  /* 0x000076320e0d7816 */ /* 0x000fe2000000000d */
[C---:B------:R-:W-:Y:S01]  /*9060*/  VIADD R0, R29.reuse, UR4 ;  /* 0x000000041d007c36 */ /* 0x040fe20008000000 */
[-C--:B------:R-:W-:Y:S01]  /*9070*/  LEA.HI.X.SX32 R29, R29, R3.reuse, 0x1, P3 ;  /* 0x000000031d1d7211 */ /* 0x080fe200018f0eff */
[C---:B------:R-:W-:Y:S01]  /*9080*/  VIADD R14, R23.reuse, 0xa ;  /* 0x0000000a170e7836 */ /* 0x040fe20000000000 */
[----:B--2---:R-:W-:Y:S01]  /*9090*/  ISETP.LT.AND P3, PT, R12, UR6, !P0 ;  /* 0x000000060c007c0c */ /* 0x004fe2000c761270 */
[----:B------:R-:W0:Y:S01]  /*90a0*/  LDCU UR6, c[0x0][0x39c] ;  /* 0x00007380ff0677ac */ /* 0x000e220008000800 */
[----:B------:R-:W-:Y:S01]  /*90b0*/  LEA R12, P6, R0, R2, 0x1 ;  /* 0x00000002000c7211 */ /* 0x000fe200078c08ff */
[----:B------:R2:W-:Y:S01]  /*90c0*/  @P2 STG.E.U16 desc[UR8][R28.64], R13 ;  /* 0x0000000d1c002986 */ /* 0x0005e2000c101508 */
[----:B-1----:R-:W-:Y:S01]  /*90d0*/  ISETP.LT.AND P2, PT, R14, UR7, !P0 ;  /* 0x000000070e007c0c */ /* 0x002fe2000c741270 */
[C---:B------:R-:W-:Y:S01]  /*90e0*/  VIADD R14, R0.reuse, UR4 ;  /* 0x00000004000e7c36 */ /* 0x040fe20008000000 */
[----:B------:R-:W1:Y:S01]  /*90f0*/  LDCU UR7, c[0x0][0x39c] ;  /* 0x00007380ff0777ac */ /* 0x000e620008000800 */
[----:B--2---:R-:W-:Y:S01]  /*9100*/  LEA.HI.X.SX32 R13, R0, R3, 0x1, P6 ;  /* 0x00000003000d7211 */ /* 0x004fe200030f0eff */
[----:B------:R-:W-:-:S02]  /*9110*/  VIADD R29, R23, 0xb ;  /* 0x0000000b171d7836 */ /* 0x000fc40000000000 */
[C---:B------:R-:W-:Y:S02]  /*9120*/  LEA R28, P6, R14.reuse, R2, 0x1 ;  /* 0x000000020e1c7211 */ /* 0x040fe400078c08ff */
[----:B------:R2:W-:Y:S01]  /*9130*/  @P1 STG.E.U16 desc[UR8][R12.64], R15 ;  /* 0x0000000f0c001986 */ /* 0x0005e2000c101508 */
[----:B------:R-:W-:Y:S01]  /*9140*/  ISETP.LT.AND P1, PT, R29, UR5, !P0 ;  /* 0x000000051d007c0c */ /* 0x000fe2000c721270 */
[C---:B------:R-:W-:Y:S01]  /*9150*/  VIADD R0, R14.reuse, UR4 ;  /* 0x000000040e007c36 */ /* 0x040fe20008000000 */
[----:B------:R-:W-:Y:S01]  /*9160*/  LEA.HI.X.SX32 R29, R14, R3, 0x1, P6 ;  /* 0x000000030e1d7211 */ /* 0x000fe200030f0eff */
[----:B------:R-:W-:Y:S01]  /*9170*/  VIADD R14, R23, 0xc ;  /* 0x0000000c170e7836 */ /* 0x000fe20000000000 */
[----:B------:R-:W3:Y:S01]  /*9180*/  LDCU UR5, c[0x0][0x39c] ;  /* 0x00007380ff0577ac */ /* 0x000ee20008000800 */
[----:B------:R-:W3:Y:S04]  /*9190*/  LDL.LU R23, [R1+0x354] ;  /* 0x0003540001177983 */ /* 0x000ee80000300800 */
[----:B------:R-:W3:Y:S01]  /*91a0*/  LDL.LU R6, [R1+0x60] ;  /* 0x0000600001067983 */ /* 0x000ee20000300800 */
[----:B--2---:R-:W-:-:S03]  /*91b0*/  PRMT R15, R15, 0x7632, R15 ;  /* 0x000076320f0f7816 */ /* 0x004fc6000000000f */
[----:B------:R-:W2:Y:S04]  /*91c0*/  LDL.LU R7, [R1+0x70] ;  /* 0x0000700001077983 */ /* 0x000ea80000300800 */
[----:B------:R0:W-:Y:S04]  /*91d0*/  @P5 STG.E.U16 desc[UR8][R28.64], R15 ;  /* 0x0000000f1c005986 */ /* 0x0001e8000c101508 */
[----:B0-----:R-:W2:Y:S01]  /*91e0*/  LDL.LU R29, [R1+0x310] ;  /* 0x00031000011d7983 */ /* 0x001ea20000300800 */
[----:B------:R-:W-:-:S04]  /*91f0*/  LEA R12, P6, R0, R2, 0x1 ;  /* 0x00000002000c7211 */ /* 0x000fc800078c08ff */
[C---:B------:R-:W-:Y:S01]  /*9200*/  LEA.HI.X.SX32 R13, R0.reuse, R3, 0x1, P6 ;  /* 0x00000003000d7211 */ /* 0x040fe200030f0eff */
[----:B------:R-:W-:Y:S01]  /*9210*/  VIADD R0, R0, UR4 ;  /* 0x0000000400007c36 */ /* 0x000fe20008000000 */
[----:B------:R-:W-:Y:S01]  /*9220*/  ISETP.LT.AND P5, PT, R14, UR6, !P0 ;  /* 0x000000060e007c0c */ /* 0x000fe2000c7a1270 */
[----:B------:R-:W0:Y:S02]  /*9230*/  LDCU UR6, c[0x0][0x39c] ;  /* 0x00007380ff0677ac */ /* 0x000e240008000800 */
[----:B------:R1:W-:Y:S01]  /*9240*/  @P4 STG.E.U16 desc[UR8][R12.64], R20 ;  /* 0x000000140c004986 */ /* 0x0003e2000c101508 */
[C---:B------:R-:W-:Y:S01]  /*9250*/  LEA R14, P4, R0.reuse, R2, 0x1 ;  /* 0x00000002000e7211 */ /* 0x040fe200078808ff */
[----:B------:R-:W-:-:S03]  /*9260*/  VIADD R28, R0, UR4 ;  /* 0x00000004001c7c36 */ /* 0x000fc60008000000 */
[----:B------:R-:W-:Y:S02]  /*9270*/  LEA.HI.X.SX32 R15, R0, R3, 0x1, P4 ;  /* 0x00000003000f7211 */ /* 0x000fe400020f0eff */
[----:B-1----:R-:W-:-:S05]  /*9280*/  PRMT R13, R20, 0x7632, R13 ;  /* 0x00007632140d7816 */ /* 0x002fca000000000d */
[----:B------:R1:W-:Y:S01]  /*9290*/  @P3 STG.E.U16 desc[UR8][R14.64], R13 ;  /* 0x0000000d0e003986 */ /* 0x0003e2000c101508 */
[C---:B--2---:R-:W-:Y:S02]  /*92a0*/  VIADD R12, R29.reuse, 0xd ;  /* 0x0000000d1d0c7836 */ /* 0x044fe40000000000 */
[----:B------:R-:W-:-:S03]  /*92b0*/  VIADD R0, R29, 0xe ;  /* 0x0000000e1d007836 */ /* 0x000fc60000000000 */
[----:B---3--:R-:W-:Y:S01]  /*92c0*/  ISETP.LT.AND P4, PT, R12, UR5, !P0 ;  /* 0x000000050c007c0c */ /* 0x008fe2000c781270 */
[----:B------:R-:W2:Y:S01]  /*92d0*/  LDCU UR5, c[0x0][0x39c] ;  /* 0x00007380ff0577ac */ /* 0x000ea20008000800 */
[-C--:B------:R-:W-:Y:S02]  /*92e0*/  LEA R12, P6, R28, R2.reuse, 0x1 ;  /* 0x000000021c0c7211 */ /* 0x080fe400078c08ff */
[----:B------:R-:W-:Y:S01]  /*92f0*/  ISETP.LT.AND P3, PT, R0, UR7, !P0 ;  /* 0x0000000700007c0c */ /* 0x000fe2000c761270 */
[C---:B------:R-:W-:Y:S01]  /*9300*/  VIADD R0, R28.reuse, UR4 ;  /* 0x000000041c007c36 */ /* 0x040fe20008000000 */
[-C--:B-1----:R-:W-:Y:S01]  /*9310*/  LEA.HI.X.SX32 R13, R28, R3.reuse, 0x1, P6 ;  /* 0x000000031c0d7211 */ /* 0x082fe200030f0eff */
[----:B------:R-:W-:Y:S01]  /*9320*/  VIADD R15, R29, 0xf ;  /* 0x0000000f1d0f7836 */ /* 0x000fe20000000000 */
[----:B------:R-:W1:Y:S01]  /*9330*/  LDCU UR7, c[0x0][0x39c] ;  /* 0x00007380ff0777ac */ /* 0x000e620008000800 */
[C---:B------:R-:W-:Y:S01]  /*9340*/  VIADD R20, R0.reuse, UR4 ;  /* 0x0000000400147c36 */ /* 0x040fe20008000000 */
[C---:B------:R-:W-:Y:S01]  /*9350*/  LEA R14, P6, R0.reuse, R2, 0x1 ;  /* 0x00000002000e7211 */ /* 0x040fe200078c08ff */
[----:B------:R3:W-:Y:S01]  /*9360*/  @P2 STG.E.U16 desc[UR8][R12.64], R21 ;  /* 0x000000150c002986 */ /* 0x0007e2000c101508 */
[----:B0-----:R-:W-:Y:S01]  /*9370*/  ISETP.LT.AND P2, PT, R15, UR6, !P0 ;  /* 0x000000060f007c0c */ /* 0x001fe2000c741270 */
[----:B------:R-:W0:Y:S01]  /*9380*/  LDCU UR6, c[0x0][0x39c] ;  /* 0x00007380ff0677ac */ /* 0x000e220008000800 */
[----:B------:R-:W-:Y:S01]  /*9390*/  LEA.HI.X.SX32 R15, R0, R3, 0x1, P6 ;  /* 0x00000003000f7211 */ /* 0x000fe200030f0eff */
[----:B------:R-:W4:Y:S01]  /*93a0*/  LDL.LU R28, [R1+0x6c] ;  /* 0x00006c00011c7983 */ /* 0x000f220000300800 */
[----:B------:R-:W-:-:S02]  /*93b0*/  PRMT R0, R21, 0x7632, R0 ;  /* 0x0000763215007816 */ /* 0x000fc40000000000 */
[----:B---3--:R-:W-:-:S03]  /*93c0*/  LEA R12, P6, R20, R2, 0x1 ;  /* 0x00000002140c7211 */ /* 0x008fc600078c08ff */
[----:B------:R3:W-:Y:S01]  /*93d0*/  @P1 STG.E.U16 desc[UR8][R14.64], R0 ;  /* 0x000000000e001986 */ /* 0x0007e2000c101508 */
[----:B------:R-:W-:Y:S01]  /*93e0*/  VIADD R21, R29, 0x10 ;  /* 0x000000101d157836 */ /* 0x000fe20000000000 */
[----:B------:R-:W-:-:S04]  /*93f0*/  LEA.HI.X.SX32 R13, R20, R3, 0x1, P6 ;  /* 0x00000003140d7211 */ /* 0x000fc800030f0eff */
[----:B--2---:R-:W-:Y:S01]  /*9400*/  ISETP.LT.AND P1, PT, R21, UR5, !P0 ;  /* 0x0000000515007c0c */ /* 0x004fe2000c721270 */
[----:B------:R-:W2:Y:S01]  /*9410*/  LDCU UR5, c[0x0][0x39c] ;  /* 0x00007380ff0577ac */ /* 0x000ea20008000800 */
[----:B------:R0:W-:Y:S01]  /*9420*/  @P5 STG.E.U16 desc[UR8][R12.64], R22 ;  /* 0x000000160c005986 */ /* 0x0001e2000c101508 */
[----:B---3--:R-:W-:Y:S01]  /*9430*/  VIADD R0, R20, UR4 ;  /* 0x0000000414007c36 */ /* 0x008fe20008000000 */
[----:B------:R-:W-:Y:S01]  /*9440*/  PRMT R15, R22, 0x7632, R15 ;  /* 0x00007632160f7816 */ /* 0x000fe2000000000f */
[C---:B------:R-:W-:Y:S02]  /*9450*/  VIADD R14, R29.reuse, 0x11 ;  /* 0x000000111d0e7836 */ /* 0x040fe40000000000 */
[C---:B------:R-:W-:Y:S01]  /*9460*/  VIADD R20, R0.reuse, UR4 ;  /* 0x0000000400147c36 */ /* 0x040fe20008000000 */
[CC--:B0-----:R-:W-:Y:S01]  /*9470*/  LEA R12, P5, R0.reuse, R2.reuse, 0x1 ;  /* 0x00000002000c7211 */ /* 0x0c1fe200078a08ff */
[C---:B------:R-:W-:Y:S01]  /*9480*/  VIADD R21, R29.reuse, 0x14 ;  /* 0x000000141d157836 */ /* 0x040fe20000000000 */
[----:B------:R-:W3:Y:S02]  /*9490*/  LDL.LU R22, [R1+0x68] ;  /* 0x0000680001167983 */ /* 0x000ee40000300800 */
[-C--:B------:R-:W-:Y:S01]  /*94a0*/  LEA.HI.X.SX32 R13, R0, R3.reuse, 0x1, P5 ;  /* 0x00000003000d7211 */ /* 0x080fe200028f0eff */
[C---:B------:R-:W-:Y:S01]  /*94b0*/  VIADD R0, R29.reuse, 0x12 ;  /* 0x000000121d007836 */ /* 0x040fe20000000000 */
[----:B------:R-:W-:Y:S01]  /*94c0*/  ISETP.LT.AND P5, PT, R14, UR6, !P0 ;  /* 0x000000060e007c0c */ /* 0x000fe2000c7a1270 */
        /* <DEDUP_REMOVED lines=8> */
[C---:B------:R-:W-:Y:S01]  /*9550*/  LEA R12, P6, R0.reuse, R2, 0x1 ;  /* 0x00000002000c7211 */ /* 0x040fe200078c08ff */
[C---:B------:R-:W-:Y:S01]  /*9560*/  VIADD R20, R0.reuse, UR4 ;  /* 0x0000000400147c36 */ /* 0x040fe20008000000 */
[----:B------:R2:W-:Y:S01]  /*9570*/  @P3 STG.E.U16 desc[UR8][R14.64], R23 ;  /* 0x000000170e003986 */ /* 0x0005e2000c101508 */
[----:B------:R-:W-:Y:S01]  /*9580*/  ISETP.LT.AND P3, PT, R13, UR5, !P0 ;  /* 0x000000050d007c0c */ /* 0x000fe2000c761270 */
[----:B------:R-:W1:Y:S01]  /*9590*/  LDCU UR5, c[0x0][0x39c] ;  /* 0x00007380ff0577ac */ /* 0x000e620008000800 */
[----:B------:R-:W-:Y:S02]  /*95a0*/  LEA.HI.X.SX32 R13, R0, R3, 0x1, P6 ;  /* 0x00000003000d7211 */ /* 0x000fe400030f0eff */
[----:B------:R-:W-:-:S05]  /*95b0*/  PRMT R0, R23, 0x7632, R0 ;  /* 0x0000763217007816 */ /* 0x000fca0000000000 */
[----:B------:R1:W-:Y:S01]  /*95c0*/  @P2 STG.E.U16 desc[UR8][R12.64], R0 ;  /* 0x000000000c002986 */ /* 0x0003e2000c101508 */
[----:B0-----:R-:W-:Y:S01]  /*95d0*/  ISETP.LT.AND P2, PT, R21, UR6, !P0 ;  /* 0x0000000615007c0c */ /* 0x001fe2000c741270 */
[----:B------:R-:W0:Y:S02]  /*95e0*/  LDCU UR6, c[0x0][0x39c] ;  /* 0x00007380ff0677ac */ /* 0x000e240008000800 */
[----:B--2---:R-:W2:Y:S04]  /*95f0*/  LDL.LU R23, [R1+0x74] ;  /* 0x0000740001177983 */ /* 0x004ea80000300800 */
[----:B------:R-:W2:Y:S01]  /*9600*/  LDL.LU R21, [R1+0x64] ;  /* 0x0000640001157983 */ /* 0x000ea20000300800 */
[C---:B------:R-:W-:Y:S01]  /*9610*/  LEA R14, P6, R20.reuse, R2, 0x1 ;  /* 0x00000002140e7211 */ /* 0x040fe200078c08ff */
[----:B-1----:R-:W-:-:S03]  /*9620*/  VIADD R0, R20, UR4 ;  /* 0x0000000414007c36 */ /* 0x002fc60008000000 */
[-C--:B------:R-:W-:Y:S01]  /*9630*/  LEA.HI.X.SX32 R15, R20, R3.reuse, 0x1, P6 ;  /* 0x00000003140f7211 */ /* 0x080fe200030f0eff */
[C---:B------:R-:W-:Y:S02]  /*9640*/  VIADD R12, R29.reuse, 0x15 ;  /* 0x000000151d0c7836 */ /* 0x040fe40000000000 */
[----:B------:R-:W-:Y:S02]  /*9650*/  VIADD R20, R0, UR4 ;  /* 0x0000000400147c36 */ /* 0x000fe40008000000 */
[----:B------:R1:W-:Y:S01]  /*9660*/  @P1 STG.E.U16 desc[UR8][R14.64], R6 ;  /* 0x000000060e001986 */ /* 0x0003e2000c101508 */
[----:B------:R-:W-:Y:S02]  /*9670*/  PRMT R13, R6, 0x7632, R13 ;  /* 0x00007632060d7816 */ /* 0x000fe4000000000d */
[CC--:B-1----:R-:W-:Y:S01]  /*9680*/  LEA R14, P1, R0.reuse, R2.reuse, 0x1 ;  /* 0x00000002000e7211 */ /* 0x0c2fe200078208ff */
[----:B------:R-:W3:Y:S03]  /*9690*/  LDL.LU R6, [R1+0x350] ;  /* 0x0003500001067983 */ /* 0x000ee60000300800 */
[-C--:B------:R-:W-:Y:S01]  /*96a0*/  LEA.HI.X.SX32 R15, R0, R3.reuse, 0x1, P1 ;  /* 0x00000003000f7211 */ /* 0x080fe200008f0eff */
[C---:B------:R-:W-:Y:S01]  /*96b0*/  VIADD R0, R29.reuse, 0x16 ;  /* 0x000000161d007836 */ /* 0x040fe20000000000 */
[----:B------:R-:W-:Y:S01]  /*96c0*/  ISETP.LT.AND P1, PT, R12, UR5, !P0 ;  /* 0x000000050c007c0c */ /* 0x000fe2000c721270 */
[----:B------:R-:W1:Y:S01]  /*96d0*/  LDCU UR5, c[0x0][0x39c] ;  /* 0x00007380ff0577ac */ /* 0x000e620008000800 */
[----:B------:R-:W-:Y:S01]  /*96e0*/  LEA R12, P6, R20, R2, 0x1 ;  /* 0x00000002140c7211 */ /* 0x000fe200078c08ff */
[----:B------:R0:W-:Y:S01]  /*96f0*/  @P5 STG.E.U16 desc[UR8][R14.64], R13 ;  /* 0x0000000d0e005986 */ /* 0x0001e2000c101508 */
[----:B------:R-:W-:Y:S01]  /*9700*/  ISETP.LT.AND P5, PT, R0, UR7, !P0 ;  /* 0x0000000700007c0c */ /* 0x000fe2000c7a1270 */
[C---:B------:R-:W-:Y:S01]  /*9710*/  VIADD R0, R20.reuse, UR4 ;  /* 0x0000000414007c36 */ /* 0x040fe20008000000 */
[----:B------:R-:W1:Y:S01]  /*9720*/  LDCU UR7, c[0x0][0x39c] ;  /* 0x00007380ff0777ac */ /* 0x000e620008000800 */
[----:B0-----:R-:W-:Y:S01]  /*9730*/  LEA.HI.X.SX32 R13, R20, R3, 0x1, P6 ;  /* 0x00000003140d7211 */ /* 0x001fe200030f0eff */
[----:B------:R-:W-:-:S02]  /*9740*/  VIADD R14, R29, 0x17 ;  /* 0x000000171d0e7836 */ /* 0x000fc40000000000 */
[----:B------:R-:W-:Y:S02]  /*9750*/  VIADD R20, R0, UR4 ;  /* 0x0000000400147c36 */ /* 0x000fe40008000000 */
[----:B--2---:R0:W-:Y:S01]  /*9760*/  @P4 STG.E.U16 desc[UR8][R12.64], R21 ;  /* 0x000000150c004986 */ /* 0x0041e2000c101508 */
[----:B------:R-:W-:Y:S01]  /*9770*/  ISETP.LT.AND P4, PT, R14, UR6, !P0 ;  /* 0x000000060e007c0c */ /* 0x000fe2000c781270 */
[----:B------:R-:W2:Y:S01]  /*9780*/  LDCU UR6, c[0x0][0x39c] ;  /* 0x00007380ff0677ac */ /* 0x000ea20008000800 */
[----:B0-----:R-:W-:-:S04]  /*9790*/  LEA R12, P6, R0, R2, 0x1 ;  /* 0x00000002000c7211 */ /* 0x001fc800078c08ff */
[-C--:B------:R-:W-:Y:S02]  /*97a0*/  LEA.HI.X.SX32 R13, R0, R3.reuse, 0x1, P6 ;  /* 0x00000003000d7211 */ /* 0x080fe400030f0eff */
[----:B------:R-:W-:Y:S02]  /*97b0*/  PRMT R0, R21, 0x7632, R0 ;  /* 0x0000763215007816 */ /* 0x000fe40000000000 */
[C---:B------:R-:W-:Y:S01]  /*97c0*/  LEA R14, P6, R20.reuse, R2, 0x1 ;  /* 0x00000002140e7211 */ /* 0x040fe200078c08ff */
[----:B------:R-:W-:Y:S02]  /*97d0*/  VIADD R21, R29, 0x18 ;  /* 0x000000181d157836 */ /* 0x000fe40000000000 */
[----:B------:R0:W-:Y:S01]  /*97e0*/  @P3 STG.E.U16 desc[UR8][R12.64], R0 ;  /* 0x000000000c003986 */ /* 0x0001e2000c101508 */
[C---:B------:R-:W-:Y:S02]  /*97f0*/  LEA.HI.X.SX32 R15, R20.reuse, R3, 0x1, P6 ;  /* 0x00000003140f7211 */ /* 0x040fe400030f0eff */
[----:B-1----:R-:W-:Y:S01]  /*9800*/  ISETP.LT.AND P3, PT, R21, UR5, !P0 ;  /* 0x0000000515007c0c */ /* 0x002fe2000c761270 */
[----:B------:R-:W1:Y:S02]  /*9810*/  LDCU UR5, c[0x0][0x39c] ;  /* 0x00007380ff0577ac */ /* 0x000e640008000800 */
[----:B---3--:R3:W-:Y:S01]  /*9820*/  @P2 STG.E.U16 desc[UR8][R14.64], R22 ;  /* 0x000000160e002986 */ /* 0x0087e2000c101508 */
[----:B0-----:R-:W-:-:S05]  /*9830*/  VIADD R0, R20, UR4 ;  /* 0x0000000414007c36 */ /* 0x001fca0008000000 */
[-C--:B------:R-:W-:Y:S01]  /*9840*/  LEA R12, P2, R0, R2.reuse, 0x1 ;  /* 0x00000002000c7211 */ /* 0x080fe200078408ff */
[C---:B---3--:R-:W-:Y:S01]  /*9850*/  VIADD R14, R29.reuse, 0x19 ;  /* 0x000000191d0e7836 */ /* 0x048fe20000000000 */
[----:B------:R-:W-:Y:S01]  /*9860*/  PRMT R15, R22, 0x7632, R15 ;  /* 0x00007632160f7816 */ /* 0x000fe2000000000f */
[C---:B------:R-:W-:Y:S01]  /*9870*/  VIADD R20, R0.reuse, UR4 ;  /* 0x0000000400147c36 */ /* 0x040fe20008000000 */
[-C--:B------:R-:W-:Y:S01]  /*9880*/  LEA.HI.X.SX32 R13, R0, R3.reuse, 0x1, P2 ;  /* 0x00000003000d7211 */ /* 0x080fe200010f0eff */
[C---:B------:R-:W-:Y:S01]  /*9890*/  VIADD R0, R29.reuse, 0x1a ;  /* 0x0000001a1d007836 */ /* 0x040fe20000000000 */
[----:B------:R-:W3:Y:S01]  /*98a0*/  LDL.LU R22, [R1+0x78] ;  /* 0x0000780001167983 */ /* 0x000ee20000300800 */
[----:B--2---:R-:W-:Y:S01]  /*98b0*/  ISETP.LT.AND P2, PT, R14, UR6, !P0 ;  /* 0x000000060e007c0c */ /* 0x004fe2000c741270 */
[----:B------:R-:W0:Y:S01]  /*98c0*/  LDCU UR6, c[0x0][0x39c] ;  /* 0x00007380ff0677ac */ /* 0x000e220008000800 */
[----:B------:R-:W-:Y:S01]  /*98d0*/  LEA R14, P6, R20, R2, 0x1 ;  /* 0x00000002140e7211 */ /* 0x000fe200078c08ff */
[----:B------:R2:W-:Y:S01]  /*98e0*/  @P1 STG.E.U16 desc[UR8][R12.64], R15 ;  /* 0x0000000f0c001986 */ /* 0x0005e2000c101508 */
[----:B------:R-:W-:Y:S01]  /*98f0*/  ISETP.LT.AND P1, PT, R0, UR7, !P0 ;  /* 0x0000000700007c0c */ /* 0x000fe2000c721270 */
[C---:B------:R-:W-:Y:S01]  /*9900*/  VIADD R0, R20.reuse, UR4 ;  /* 0x0000000414007c36 */ /* 0x040fe20008000000 */
[----:B------:R-:W0:Y:S01]  /*9910*/  LDCU UR7, c[0x0][0x39c] ;  /* 0x00007380ff0777ac */ /* 0x000e220008000800 */
[----:B--2---:R-:W-:Y:S01]  /*9920*/  LEA.HI.X.SX32 R15, R20, R3, 0x1, P6 ;  /* 0x00000003140f7211 */ /* 0x004fe200030f0eff */
[----:B------:R-:W-:-:S02]  /*9930*/  VIADD R13, R29, 0x1b ;  /* 0x0000001b1d0d7836 */ /* 0x000fc40000000000 */
[CC--:B------:R-:W-:Y:S01]  /*9940*/  LEA R12, P6, R0.reuse, R2.reuse, 0x1 ;  /* 0x00000002000c7211 */ /* 0x0c0fe200078c08ff */
[C---:B------:R-:W-:Y:S01]  /*9950*/  VIADD R20, R0.reuse, UR4 ;  /* 0x0000000400147c36 */ /* 0x040fe20008000000 */
[----:B----4-:R2:W-:Y:S01]  /*9960*/  @P5 STG.E.U16 desc[UR8][R14.64], R28 ;  /* 0x0000001c0e005986 */ /* 0x0105e2000c101508 */
[----:B-1----:R-:W-:Y:S01]  /*9970*/  ISETP.LT.AND P5, PT, R13, UR5, !P0 ;  /* 0x000000050d007c0c */ /* 0x002fe2000c7a1270 */
[----:B------:R-:W1:Y:S01]  /*9980*/  LDCU UR5, c[0x0][0x39c] ;  /* 0x00007380ff0577ac */ /* 0x000e620008000800 */
[----:B------:R-:W-:Y:S02]  /*9990*/  LEA.HI.X.SX32 R13, R0, R3, 0x1, P6 ;  /* 0x00000003000d7211 */ /* 0x000fe400030f0eff */
[----:B------:R-:W-:Y:S02]  /*99a0*/  PRMT R0, R28, 0x7632, R0 ;  /* 0x000076321c007816 */ /* 0x000fe40000000000 */
[----:B--2---:R-:W2:Y:S01]  /*99b0*/  LDL.LU R28, [R1+0x7c] ;  /* 0x00007c00011c7983 */ /* 0x004ea20000300800 */
[----:B------:R-:W-:Y:S01]  /*99c0*/  LEA R14, P6, R20, R2, 0x1 ;  /* 0x00000002140e7211 */ /* 0x000fe200078c08ff */
[----:B------:R-:W-:-:S02]  /*99d0*/  VIADD R21, R29, 0x1c ;  /* 0x0000001c1d157836 */ /* 0x000fc40000000000 */
[----:B------:R4:W-:Y:S01]  /*99e0*/  @P4 STG.E.U16 desc[UR8][R12.64], R0 ;  /* 0x000000000c004986 */ /* 0x0009e2000c101508 */
[C---:B------:R-:W-:Y:S02]  /*99f0*/  LEA.HI.X.SX32 R15, R20.reuse, R3, 0x1, P6 ;  /* 0x00000003140f7211 */ /* 0x040fe400030f0eff */
[----:B0-----:R-:W-:Y:S01]  /*9a00*/  ISETP.LT.AND P4, PT, R21, UR6, !P0 ;  /* 0x0000000615007c0c */ /* 0x001fe2000c781270 */
[----:B------:R-:W0:Y:S02]  /*9a10*/  LDCU UR6, c[0x0][0x39c] ;  /* 0x00007380ff0677ac */ /* 0x000e240008000800 */
[----:B------:R1:W-:Y:S01]  /*9a20*/  @P3 STG.E.U16 desc[UR8][R14.64], R7 ;  /* 0x000000070e003986 */ /* 0x0003e2000c101508 */
[----:B----4-:R-:W-:Y:S02]  /*9a30*/  VIADD R0, R20, UR4 ;  /* 0x0000000414007c36 */ /* 0x010fe40008000000 */
[----:B------:R-:W-:Y:S02]  /*9a40*/  VIADD R12, R29, 0x1d ;  /* 0x0000001d1d0c7836 */ /* 0x000fe40000000000 */
[C---:B------:R-:W-:Y:S01]  /*9a50*/  VIADD R20, R0.reuse, UR4 ;  /* 0x0000000400147c36 */ /* 0x040fe20008000000 */
[----:B-1----:R-:W-:-:S02]  /*9a60*/  LEA R14, P3, R0, R2, 0x1 ;  /* 0x00000002000e7211 */ /* 0x002fc400078608ff */
[----:B------:R-:W-:Y:S02]  /*9a70*/  PRMT R13, R7, 0x7632, R13 ;  /* 0x00007632070d7816 */ /* 0x000fe4000000000d */
[-C--:B------:R-:W-:Y:S01]  /*9a80*/  LEA.HI.X.SX32 R15, R0, R3.reuse, 0x1, P3 ;  /* 0x00000003000f7211 */ /* 0x080fe200018f0eff */
[C---:B------:R-:W-:Y:S01]  /*9a90*/  VIADD R0, R29.reuse, 0x1e ;  /* 0x0000001e1d007836 */ /* 0x040fe20000000000 */
[----:B------:R-:W-:Y:S01]  /*9aa0*/  ISETP.LT.AND P3, PT, R12, UR5, !P0 ;  /* 0x000000050c007c0c */ /* 0x000fe2000c761270 */
[----:B------:R-:W4:Y:S01]  /*9ab0*/  LDL.LU R7, [R1+0x348] ;  /* 0x0003480001077983 */ /* 0x000f220000300800 */
[----:B------:R-:W-:Y:S01]  /*9ac0*/  LEA R12, P6, R20, R2, 0x1 ;  /* 0x00000002140c7211 */ /* 0x000fe200078c08ff */
[----:B------:R-:W1:Y:S02]  /*9ad0*/  LDCU UR5, c[0x0][0x39c] ;  /* 0x00007380ff0577ac */ /* 0x000e640008000800 */
[----:B------:R0:W-:Y:S01]  /*9ae0*/  @P2 STG.E.U16 desc[UR8][R14.64], R13 ;  /* 0x0000000d0e002986 */ /* 0x0001e2000c101508 */
[----:B------:R-:W-:Y:S01]  /*9af0*/  ISETP.LT.AND P2, PT, R0, UR7, !P0 ;  /* 0x0000000700007c0c */ /* 0x000fe2000c741270 */
[C---:B------:R-:W-:Y:S01]  /*9b00*/  VIADD R0, R20.reuse, UR4 ;  /* 0x0000000414007c36 */ /* 0x040fe20008000000 */
[----:B------:R-:W1:Y:S01]  /*9b10*/  LDCU UR7, c[0x0][0x39c] ;  /* 0x00007380ff0777ac */ /* 0x000e620008000800 */
[----:B0-----:R-:W-:Y:S01]  /*9b20*/  LEA.HI.X.SX32 R13, R20, R3, 0x1, P6 ;  /* 0x00000003140d7211 */ /* 0x001fe200030f0eff */
[----:B------:R-:W-:-:S02]  /*9b30*/  VIADD R14, R29, 0x1f ;  /* 0x0000001f1d0e7836 */ /* 0x000fc40000000000 */
[----:B------:R-:W-:Y:S02]  /*9b40*/  VIADD R15, R0, UR4 ;  /* 0x00000004000f7c36 */ /* 0x000fe40008000000 */
[----:B------:R0:W-:Y:S01]  /*9b50*/  @P1 STG.E.U16 desc[UR8][R12.64], R23 ;  /* 0x000000170c001986 */ /* 0x0001e2000c101508 */
[----:B------:R-:W-:Y:S01]  /*9b60*/  ISETP.LT.AND P1, PT, R14, UR6, !P0 ;  /* 0x000000060e007c0c */ /* 0x000fe2000c721270 */
[----:B------:R-:W1:Y:S01]  /*9b70*/  LDCU UR6, c[0x0][0x39c] ;  /* 0x00007380ff0677ac */ /* 0x000e620008000800 */
[----:B------:R-:W-:Y:S02]  /*9b80*/  PRMT R21, R23, 0x7632, R21 ;  /* 0x0000763217157816 */ /* 0x000fe40000000015 */
[----:B0-----:R-:W-:-:S04]  /*9b90*/  LEA R12, P6, R0, R2, 0x1 ;  /* 0x00000002000c7211 */ /* 0x001fc800078c08ff */
[-C--:B------:R-:W-:Y:S02]  /*9ba0*/  LEA.HI.X.SX32 R13, R0, R3.reuse, 0x1, P6 ;  /* 0x00000003000d7211 */ /* 0x080fe400030f0eff */
[CC--:B------:R-:W-:Y:S01]  /*9bb0*/  LEA R14, P6, R15.reuse, R2.reuse, 0x1 ;  /* 0x000000020f0e7211 */ /* 0x0c0fe200078c08ff */
[C---:B------:R-:W-:Y:S02]  /*9bc0*/  VIADD R0, R15.reuse, UR4 ;  /* 0x000000040f007c36 */ /* 0x040fe40008000000 */
[----:B------:R0:W-:Y:S01]  /*9bd0*/  @P5 STG.E.U16 desc[UR8][R12.64], R21 ;  /* 0x000000150c005986 */ /* 0x0001e2000c101508 */
[----:B------:R-:W-:Y:S01]  /*9be0*/  LEA.HI.X.SX32 R15, R15, R3, 0x1, P6 ;  /* 0x000000030f0f7211 */ /* 0x000fe200030f0eff */
[----:B0-----:R-:W-:Y:S01]  /*9bf0*/  VIADD R13, R29, 0x21 ;  /* 0x000000211d0d7836 */ /* 0x001fe20000000000 */
[----:B------:R-:W-:-:S03]  /*9c00*/  LEA R12, P6, R0, R2, 0x1 ;  /* 0x00000002000c7211 */ /* 0x000fc600078c08ff */
[----:B---3--:R0:W-:Y:S01]  /*9c10*/  @P4 STG.E.U16 desc[UR8][R14.64], R22 ;  /* 0x000000160e004986 */ /* 0x0081e2000c101508 */
[----:B-1----:R-:W-:Y:S01]  /*9c20*/  ISETP.LT.AND P4, PT, R13, UR7, !P0 ;  /* 0x000000070d007c0c */ /* 0x002fe2000c781270 */
[C---:B------:R-:W-:Y:S01]  /*9c30*/  VIADD R20, R29.reuse, 0x20 ;  /* 0x000000201d147836 */ /* 0x040fe20000000000 */
[C---:B------:R-:W-:Y:S01]  /*9c40*/  LEA.HI.X.SX32 R13, R0.reuse, R3, 0x1, P6 ;  /* 0x00000003000d7211 */ /* 0x040fe200030f0eff */
[----:B------:R-:W-:Y:S01]  /*9c50*/  VIADD R0, R0, UR4 ;  /* 0x0000000400007c36 */ /* 0x000fe20008000000 */
[----:B------:R-:W1:Y:S01]  /*9c60*/  LDCU UR7, c[0x0][0x39c] ;  /* 0x00007380ff0777ac */ /* 0x000e620008000800 */
[----:B0-----:R-:W-:Y:S01]  /*9c70*/  PRMT R15, R22, 0x7632, R15 ;  /* 0x00007632160f7816 */ /* 0x001fe2000000000f */
[----:B------:R-:W-:Y:S01]  /*9c80*/  VIADD R14, R29, 0x22 ;  /* 0x000000221d0e7836 */ /* 0x000fe20000000000 */
[----:B------:R-:W3:Y:S04]  /*9c90*/  LDL.LU R22, [R1+0x88] ;  /* 0x0000880001167983 */ /* 0x000ee80000300800 */
[----:B------:R0:W-:Y:S01]  /*9ca0*/  @P3 STG.E.U16 desc[UR8][R12.64], R15 ;  /* 0x0000000f0c003986 */ /* 0x0001e2000c101508 */
[----:B------:R-:W-:Y:S01]  /*9cb0*/  ISETP.LT.AND P3, PT, R14, UR6, !P0 ;  /* 0x000000060e007c0c */ /* 0x000fe2000c761270 */
[----:B------:R-:W1:Y:S01]  /*9cc0*/  LDCU UR6, c[0x0][0x39c] ;  /* 0x00007380ff0677ac */ /* 0x000e620008000800 */
[C---:B0-----:R-:W-:Y:S01]  /*9cd0*/  LEA R12, P6, R0.reuse, R2, 0x1 ;  /* 0x00000002000c7211 */ /* 0x041fe200078c08ff */
[----:B------:R-:W-:-:S03]  /*9ce0*/  VIADD R15, R0, UR4 ;  /* 0x00000004000f7c36 */ /* 0x000fc60008000000 */
[-C--:B------:R-:W-:Y:S02]  /*9cf0*/  LEA.HI.X.SX32 R13, R0, R3.reuse, 0x1, P6 ;  /* 0x00000003000d7211 */ /* 0x080fe400030f0eff */
[CC--:B------:R-:W-:Y:S01]  /*9d00*/  LEA R14, P6, R15.reuse, R2.reuse, 0x1 ;  /* 0x000000020f0e7211 */ /* 0x0c0fe200078c08ff */
[C---:B------:R-:W-:Y:S01]  /*9d10*/  VIADD R0, R15.reuse, UR4 ;  /* 0x000000040f007c36 */ /* 0x040fe20008000000 */
[----:B--2---:R-:W-:Y:S02]  /*9d20*/  PRMT R21, R28, 0x7632, R21 ;  /* 0x000076321c157816 */ /* 0x004fe40000000015 */
[----:B------:R-:W-:Y:S01]  /*9d30*/  LEA.HI.X.SX32 R15, R15, R3, 0x1, P6 ;  /* 0x000000030f0f7211 */ /* 0x000fe200030f0eff */
[----:B------:R0:W-:Y:S04]  /*9d40*/  @P2 STG.E.U16 desc[UR8][R12.64], R28 ;  /* 0x0000001c0c002986 */ /* 0x0001e8000c101508 */
[----:B------:R2:W-:Y:S04]  /*9d50*/  @P1 STG.E.U16 desc[UR8][R14.64], R21 ;  /* 0x000000150e001986 */ /* 0x0005e8000c101508 */
[----:B0-----:R-:W3:Y:S04]  /*9d60*/  LDL.LU R28, [R1+0x8c] ;  /* 0x00008c00011c7983 */ /* 0x001ee80000300800 */
[----:B------:R-:W3:Y:S04]  /*9d70*/  LDL.LU R23, [R1+0x94] ;  /* 0x0000940001177983 */ /* 0x000ee80000300800 */
[----:B--2---:R-:W2:Y:S01]  /*9d80*/  LDL.LU R21, [R1+0x80] ;  /* 0x0000800001157983 */ /* 0x004ea20000300800 */
[----:B------:R-:W-:Y:S01]  /*9d90*/  ISETP.LT.AND P5, PT, R20, UR5, !P0 ;  /* 0x0000000514007c0c */ /* 0x000fe2000c7a1270 */
[----:B------:R-:W0:Y:S01]  /*9da0*/  LDCU UR5, c[0x0][0x39c] ;  /* 0x00007380ff0577ac */ /* 0x000e220008000800 */
[----:B------:R-:W-:Y:S01]  /*9db0*/  VIADD R20, R29, 0x23 ;  /* 0x000000231d147836 */ /* 0x000fe20000000000 */
[----:B------:R-:W-:-:S04]  /*9dc0*/  LEA R12, P6, R0, R2, 0x1 ;  /* 0x00000002000c7211 */ /* 0x000fc800078c08ff */
[C---:B------:R-:W-:Y:S01]  /*9dd0*/  LEA.HI.X.SX32 R13, R0.reuse, R3, 0x1, P6 ;  /* 0x00000003000d7211 */ /* 0x040fe200030f0eff */
[----:B------:R-:W-:Y:S02]  /*9de0*/  VIADD R0, R0, UR4 ;  /* 0x0000000400007c36 */ /* 0x000fe40008000000 */
[C---:B------:R-:W-:Y:S01]  /*9df0*/  VIADD R15, R29.reuse, 0x25 ;  /* 0x000000251d0f7836 */ /* 0x040fe20000000000 */
[----:B0-----:R-:W-:Y:S01]  /*9e00*/  ISETP.LT.AND P2, PT, R20, UR5, !P0 ;  /* 0x0000000514007c0c */ /* 0x001fe2000c741270 */
[----:B------:R-:W0:Y:S01]  /*9e10*/  LDCU UR5, c[0x0][0x39c] ;  /* 0x00007380ff0577ac */ /* 0x000e220008000800 */
[----:B------:R-:W-:Y:S01]  /*9e20*/  VIADD R20, R29, 0x24 ;  /* 0x000000241d147836 */ /* 0x000fe20000000000 */
[----:B------:R-:W-:-:S04]  /*9e30*/  LEA R14, P6, R0, R2, 0x1 ;  /* 0x00000002000e7211 */ /* 0x000fc800078c08ff */
[----:B-1----:R-:W-:Y:S01]  /*9e40*/  ISETP.LT.AND P1, PT, R20, UR7, !P0 ;  /* 0x0000000714007c0c */ /* 0x002fe2000c721270 */
[C---:B------:R-:W-:Y:S01]  /*9e50*/  VIADD R20, R0.reuse, UR4 ;  /* 0x0000000400147c36 */ /* 0x040fe20008000000 */
[----:B------:R-:W1:Y:S01]  /*9e60*/  LDCU UR7, c[0x0][0x39c] ;  /* 0x00007380ff0777ac */ /* 0x000e620008000800 */
[----:B--2---:R2:W-:Y:S01]  /*9e70*/  @P5 STG.E.U16 desc[UR8][R12.64], R21 ;  /* 0x000000150c005986 */ /* 0x0045e2000c101508 */
[----:B------:R-:W-:Y:S01]  /*9e80*/  ISETP.LT.AND P5, PT, R15, UR6, !P0 ;  /* 0x000000060f007c0c */ /* 0x000fe2000c7a1270 */
[----:B------:R-:W1:Y:S01]  /*9e90*/  LDCU UR6, c[0x0][0x39c] ;  /* 0x00007380ff0677ac */ /* 0x000e620008000800 */
[----:B------:R-:W-:Y:S02]  /*9ea0*/  LEA.HI.X.SX32 R15, R0, R3, 0x1, P6 ;  /* 0x00000003000f7211 */ /* 0x000fe400030f0eff */
[----:B------:R-:W-:Y:S01]  /*9eb0*/  PRMT R0, R21, 0x7632, R0 ;  /* 0x0000763215007816 */ /* 0x000fe20000000000 */
[----:B--2---:R-:W-:-:S04]  /*9ec0*/  VIADD R21, R29, 0x26 ;  /* 0x000000261d157836 */ /* 0x004fc80000000000 */
[----:B------:R2:W-:Y:S01]  /*9ed0*/  @P4 STG.E.U16 desc[UR8][R14.64], R0 ;  /* 0x000000000e004986 */ /* 0x0005e2000c101508 */
[----:B0-----:R-:W-:Y:S01]  /*9ee0*/  ISETP.LT.AND P4, PT, R21, UR5, !P0 ;  /* 0x0000000515007c0c */ /* 0x001fe2000c781270 */
[----:B------:R-:W0:Y:S02]  /*9ef0*/  LDCU UR5, c[0x0][0x39c] ;  /* 0x00007380ff0577ac */ /* 0x000e240008000800 */
[----:B------:R-:W3:Y:S01]  /*9f00*/  LDL.LU R21, [R1+0x84] ;  /* 0x0000840001157983 */ /* 0x000ee20000300800 */
[----:B------:R-:W-:-:S04]  /*9f10*/  LEA R12, P6, R20, R2, 0x1 ;  /* 0x00000002140c7211 */ /* 0x000fc800078c08ff */
[C---:B------:R-:W-:Y:S01]  /*9f20*/  LEA.HI.X.SX32 R13, R20.reuse, R3, 0x1, P6 ;  /* 0x00000003140d7211 */ /* 0x040fe200030f0eff */
[----:B--2---:R-:W-:Y:S02]  /*9f30*/  VIADD R14, R20, UR4 ;  /* 0x00000004140e7c36 */ /* 0x004fe40008000000 */
[C---:B------:R-:W-:Y:S02]  /*9f40*/  VIADD R0, R29.reuse, 0x27 ;  /* 0x000000271d007836 */ /* 0x040fe40000000000 */
[----:B------:R-:W-:Y:S01]  /*9f50*/  VIADD R20, R29, 0x28 ;  /* 0x000000281d147836 */ /* 0x000fe20000000000 */
[----:B---3--:R2:W-:Y:S02]  /*9f60*/  @P3 STG.E.U16 desc[UR8][R12.64], R21 ;  /* 0x000000150c003986 */ /* 0x0085e4000c101508 */
[----:B-1----:R-:W-:Y:S01]  /*9f70*/  ISETP.LT.AND P3, PT, R0, UR7, !P0 ;  /* 0x0000000700007c0c */ /* 0x002fe2000c761270 */
[C---:B------:R-:W-:Y:S01]  /*9f80*/  VIADD R0, R14.reuse, UR4 ;  /* 0x000000040e007c36 */ /* 0x040fe20008000000 */
[----:B------:R-:W-:Y:S01]  /*9f90*/  PRMT R15, R21, 0x7632, R15 ;  /* 0x00007632150f7816 */ /* 0x000fe2000000000f */
[----:B------:R-:W1:Y:S01]  /*9fa0*/  LDCU UR7, c[0x0][0x39c] ;  /* 0x00007380ff0777ac */ /* 0x000e620008000800 */
[----:B--2---:R-:W-:-:S04]  /*9fb0*/  LEA R12, P6, R14, R2, 0x1 ;  /* 0x000000020e0c7211 */ /* 0x004fc800078c08ff */
[----:B------:R-:W-:Y:S02]  /*9fc0*/  LEA.HI.X.SX32 R13, R14, R3, 0x1, P6 ;  /* 0x000000030e0d7211 */ /* 0x000fe400030f0eff */
[----:B------:R-:W-:-:S03]  /*9fd0*/  LEA R14, P6, R0, R2, 0x1 ;  /* 0x00000002000e7211 */ /* 0x000fc600078c08ff */
[----:B------:R2:W-:Y:S01]  /*9fe0*/  @P2 STG.E.U16 desc[UR8][R12.64], R15 ;  /* 0x0000000f0c002986 */ /* 0x0005e2000c101508 */
[----:B------:R-:W-:Y:S01]  /*9ff0*/  ISETP.LT.AND P2, PT, R20, UR6, !P0 ;  /* 0x0000000614007c0c */ /* 0x000fe2000c741270 */
[----:B------:R-:W3:Y:S01]  /*a000*/  LDCU UR6, c[0x0][0x39c] ;  /* 0x00007380ff0677ac */ /* 0x000ee20008000800 */
[CC--:B--2---:R-:W-:Y:S01]  /*a010*/  LEA.HI.X.SX32 R15, R0.reuse, R3.reuse, 0x1, P6 ;  /* 0x00000003000f7211 */ /* 0x0c4fe200030f0eff */
[----:B------:R-:W-:Y:S02]  /*a020*/  VIADD R13, R0, UR4 ;  /* 0x00000004000d7c36 */ /* 0x000fe40008000000 */
[----:B------:R-:W-:Y:S02]  /*a030*/  VIADD R0, R29, 0x29 ;  /* 0x000000291d007836 */ /* 0x000fe40000000000 */
[----:B------:R2:W-:Y:S01]  /*a040*/  @P1 STG.E.U16 desc[UR8][R14.64], R22 ;  /* 0x000000160e001986 */ /* 0x0005e2000c101508 */
[C---:B------:R-:W-:Y:S02]  /*a050*/  LEA R12, P6, R13.reuse, R2, 0x1 ;  /* 0x000000020d0c7211 */ /* 0x040fe400078c08ff */
[----:B------:R-:W-:Y:S01]  /*a060*/  ISETP.LT.AND P1, PT, R0, UR10, !P0 ;  /* 0x0000000a00007c0c */ /* 0x000fe2000c721270 */
[C---:B------:R-:W-:Y:S01]  /*a070*/  VIADD R0, R13.reuse, UR4 ;  /* 0x000000040d007c36 */ /* 0x040fe20008000000 */
[----:B------:R-:W-:Y:S01]  /*a080*/  LEA.HI.X.SX32 R13, R13, R3, 0x1, P6 ;  /* 0x000000030d0d7211 */ /* 0x000fe200030f0eff */
[----:B------:R-:W0:Y:S01]  /*a090*/  LDCU UR10, c[0x0][0x39c] ;  /* 0x00007380ff0a77ac */ /* 0x000e220008000800 */
[----:B--2---:R-:W-:-:S02]  /*a0a0*/  PRMT R15, R22, 0x7632, R15 ;  /* 0x00007632160f7816 */ /* 0x004fc4000000000f */
[C---:B------:R-:W-:Y:S01]  /*a0b0*/  LEA R14, P6, R0.reuse, R2, 0x1 ;  /* 0x00000002000e7211 */ /* 0x040fe200078c08ff */
[----:B------:R-:W2:Y:S04]  /*a0c0*/  LDL.LU R22, [R1+0x98] ;  /* 0x0000980001167983 */ /* 0x000ea80000300800 */
[----:B------:R0:W-:Y:S02]  /*a0d0*/  @P5 STG.E.U16 desc[UR8][R12.64], R15 ;  /* 0x0000000f0c005986 */ /* 0x0001e4000c101508 */
[C---:B0-----:R-:W-:Y:S01]  /*a0e0*/  LEA.HI.X.SX32 R15, R0.reuse, R3, 0x1, P6 ;  /* 0x00000003000f7211 */ /* 0x041fe200030f0eff */
[----:B------:R-:W-:Y:S02]  /*a0f0*/  VIADD R0, R0, UR4 ;  /* 0x0000000400007c36 */ /* 0x000fe40008000000 */
[----:B------:R-:W-:-:S03]  /*a100*/  VIADD R13, R29, 0x2b ;  /* 0x0000002b1d0d7836 */ /* 0x000fc60000000000 */
[CC--:B------:R-:W-:Y:S01]  /*a110*/  LEA R12, P6, R0.reuse, R2.reuse, 0x1 ;  /* 0x00000002000c7211 */ /* 0x0c0fe200078c08ff */
[----:B------:R0:W-:Y:S01]  /*a120*/  @P4 STG.E.U16 desc[UR8][R14.64], R28 ;  /* 0x0000001c0e004986 */ /* 0x0001e2000c101508 */
[----:B---3--:R-:W-:Y:S01]  /*a130*/  ISETP.LT.AND P4, PT, R13, UR6, !P0 ;  /* 0x000000060d007c0c */ /* 0x008fe2000c781270 */
[C---:B------:R-:W-:Y:S01]  /*a140*/  VIADD R20, R29.reuse, 0x2a ;  /* 0x0000002a1d147836 */ /* 0x040fe20000000000 */
[CC--:B------:R-:W-:Y:S01]  /*a150*/  LEA.HI.X.SX32 R13, R0.reuse, R3.reuse, 0x1, P6 ;  /* 0x00000003000d7211 */ /* 0x0c0fe200030f0eff */
[----:B------:R-:W3:Y:S01]  /*a160*/  LDCU UR6, c[0x0][0x39c] ;  /* 0x00007380ff0677ac */ /* 0x000ee20008000800 */
[----:B0-----:R-:W-:Y:S01]  /*a170*/  VIADD R14, R0, UR4 ;  /* 0x00000004000e7c36 */ /* 0x001fe20008000000 */
[----:B------:R-:W-:Y:S02]  /*a180*/  PRMT R0, R28, 0x7632, R0 ;  /* 0x000076321c007816 */ /* 0x000fe40000000000 */
[----:B------:R-:W2:Y:S04]  /*a190*/  LDL.LU R28, [R1+0x9c] ;  /* 0x00009c00011c7983 */ /* 0x000ea80000300800 */
[----:B------:R0:W-:Y:S04]  /*a1a0*/  @P3 STG.E.U16 desc[UR8][R12.64], R0 ;  /* 0x000000000c003986 */ /* 0x0001e8000c101508 */
[----:B0-----:R-:W2:Y:S01]  /*a1b0*/  LDL.LU R13, [R1+0x90] ;  /* 0x00009000010d7983 */ /* 0x001ea20000300800 */
[----:B-1----:R-:W-:Y:S01]  /*a1c0*/  ISETP.LT.AND P5, PT, R20, UR7, !P0 ;  /* 0x0000000714007c0c */ /* 0x002fe2000c7a1270 */
[C---:B------:R-:W-:Y:S01]  /*a1d0*/  VIADD R0, R14.reuse, UR4 ;  /* 0x000000040e007c36 */ /* 0x040fe20008000000 */
[CC--:B------:R-:W-:Y:S01]  /*a1e0*/  LEA R20, P6, R14.reuse, R2.reuse, 0x1 ;  /* 0x000000020e147211 */ /* 0x0c0fe200078c08ff */
[C---:B------:R-:W-:Y:S01]  /*a1f0*/  VIADD R15, R29.reuse, 0x2c ;  /* 0x0000002c1d0f7836 */ /* 0x040fe20000000000 */
[----:B------:R-:W0:Y:S02]  /*a200*/  LDCU UR7, c[0x0][0x39c] ;  /* 0x00007380ff0777ac */ /* 0x000e240008000800 */
[----:B------:R-:W-:Y:S01]  /*a210*/  LEA.HI.X.SX32 R21, R14, R3, 0x1, P6 ;  /* 0x000000030e157211 */ /* 0x000fe200030f0eff */
[----:B------:R-:W-:Y:S01]  /*a220*/  VIADD R12, R29, 0x2d ;  /* 0x0000002d1d0c7836 */ /* 0x000fe20000000000 */
[----:B------:R-:W-:-:S02]  /*a230*/  LEA R14, P6, R0, R2, 0x1 ;  /* 0x00000002000e7211 */ /* 0x000fc400078c08ff */
[----:B------:R-:W-:Y:S01]  /*a240*/  ISETP.LT.AND P3, PT, R15, UR10, !P0 ;  /* 0x0000000a0f007c0c */ /* 0x000fe2000c761270 */
[----:B------:R-:W1:Y:S01]  /*a250*/  LDCU UR10, c[0x0][0x39c] ;  /* 0x00007380ff0a77ac */ /* 0x000e620008000800 */
[----:B------:R-:W-:Y:S01]  /*a260*/  LEA.HI.X.SX32 R15, R0, R3, 0x1, P6 ;  /* 0x00000003000f7211 */ /* 0x000fe200030f0eff */
[----:B--2---:R2:W-:Y:S01]  /*a270*/  @P2 STG.E.U16 desc[UR8][R20.64], R13 ;  /* 0x0000000d14002986 */ /* 0x0045e2000c101508 */
[----:B------:R-:W-:Y:S01]  /*a280*/  ISETP.LT.AND P2, PT, R12, UR11, !P0 ;  /* 0x0000000b0c007c0c */ /* 0x000fe2000c741270 */
[----:B------:R-:W0:Y:S01]  /*a290*/  LDCU UR11, c[0x0][0x39c] ;  /* 0x00007380ff0b77ac */ /* 0x000e220008000800 */
[----:B--2---:R-:W-:Y:S01]  /*a2a0*/  VIADD R20, R0, UR4 ;  /* 0x0000000400147c36 */ /* 0x004fe20008000000 */
[----:B------:R-:W-:-:S04]  /*a2b0*/  PRMT R0, R13, 0x7632, R0 ;  /* 0x000076320d007816 */ /* 0x000fc80000000000 */
[C---:B------:R-:W-:Y:S01]  /*a2c0*/  LEA R12, P6, R20.reuse, R2, 0x1 ;  /* 0x00000002140c7211 */ /* 0x040fe200078c08ff */
[----:B------:R2:W-:Y:S03]  /*a2d0*/  @P1 STG.E.U16 desc[UR8][R14.64], R0 ;  /* 0x000000000e001986 */ /* 0x0005e6000c101508 */
[----:B------:R-:W-:-:S05]  /*a2e0*/  LEA.HI.X.SX32 R13, R20, R3, 0x1, P6 ;  /* 0x00000003140d7211 */ /* 0x000fca00030f0eff */
[----:B------:R0:W-:Y:S01]  /*a2f0*/  @P5 STG.E.U16 desc[UR8][R12.64], R23 ;  /* 0x000000170c005986 */ /* 0x0001e2000c101508 */
[----:B--2---:R-:W-:Y:S02]  /*a300*/  VIADD R14, R20, UR4 ;  /* 0x00000004140e7c36 */ /* 0x004fe40008000000 */
[----:B------:R-:W-:Y:S01]  /*a310*/  VIADD R0, R29, 0x2f ;  /* 0x0000002f1d007836 */ /* 0x000fe20000000000 */
[----:B------:R-:W-:-:S04]  /*a320*/  PRMT R15, R23, 0x7632, R15 ;  /* 0x00007632170f7816 */ /* 0x000fc8000000000f */
[----:B---3--:R-:W-:Y:S01]  /*a330*/  ISETP.LT.AND P5, PT, R0, UR6, !P0 ;  /* 0x0000000600007c0c */ /* 0x008fe2000c7a1270 */
[C---:B------:R-:W-:Y:S01]  /*a340*/  VIADD R0, R14.reuse, UR4 ;  /* 0x000000040e007c36 */ /* 0x040fe20008000000 */
[CC--:B0-----:R-:W-:Y:S01]  /*a350*/  LEA R12, P6, R14.reuse, R2.reuse, 0x1 ;  /* 0x000000020e0c7211 */ /* 0x0c1fe200078c08ff */
[----:B------:R-:W-:Y:S01]  /*a360*/  VIADD R21, R29, 0x2e ;  /* 0x0000002e1d157836 */ /* 0x000fe20000000000 */
[----:B------:R-:W0:Y:S02]  /*a370*/  LDCU UR6, c[0x0][0x39c] ;  /* 0x00007380ff0677ac */ /* 0x000e240008000800 */
[----:B------:R-:W-:Y:S02]  /*a380*/  LEA.HI.X.SX32 R13, R14, R3, 0x1, P6 ;  /* 0x000000030e0d7211 */ /* 0x000fe400030f0eff */
[----:B------:R-:W-:-:S03]  /*a390*/  LEA R14, P6, R0, R2, 0x1 ;  /* 0x00000002000e7211 */ /* 0x000fc600078c08ff */
[----:B------:R2:W-:Y:S01]  /*a3a0*/  @P4 STG.E.U16 desc[UR8][R12.64], R15 ;  /* 0x0000000f0c004986 */ /* 0x0005e2000c101508 */
[----:B------:R-:W-:Y:S01]  /*a3b0*/  ISETP.LT.AND P1, PT, R21, UR7, !P0 ;  /* 0x0000000715007c0c */ /* 0x000fe2000c721270 */
[C---:B------:R-:W-:Y:S01]  /*a3c0*/  VIADD R20, R29.reuse, 0x30 ;  /* 0x000000301d147836 */ /* 0x040fe20000000000 */
[----:B------:R-:W3:Y:S01]  /*a3d0*/  LDCU UR7, c[0x0][0x39c] ;  /* 0x00007380ff0777ac */ /* 0x000ee20008000800 */
[C---:B--2---:R-:W-:Y:S01]  /*a3e0*/  LEA.HI.X.SX32 R15, R0.reuse, R3, 0x1, P6 ;  /* 0x00000003000f7211 */ /* 0x044fe200030f0eff */
[----:B------:R-:W-:Y:S02]  /*a3f0*/  VIADD R13, R0, UR4 ;  /* 0x00000004000d7c36 */ /* 0x000fe40008000000 */
[----:B------:R-:W-:Y:S02]  /*a400*/  VIADD R0, R29, 0x31 ;  /* 0x000000311d007836 */ /* 0x000fe40000000000 */
[----:B------:R2:W-:Y:S01]  /*a410*/  @P3 STG.E.U16 desc[UR8][R14.64], R22 ;  /* 0x000000160e003986 */ /* 0x0005e2000c101508 */
[----:B------:R-:W-:-:S02]  /*a420*/  LEA R12, P6, R13, R2, 0x1 ;  /* 0x000000020d0c7211 */ /* 0x000fc400078c08ff */
[----:B-1----:R-:W-:Y:S01]  /*a430*/  ISETP.LT.AND P3, PT, R0, UR10, !P0 ;  /* 0x0000000a00007c0c */ /* 0x002fe2000c761270 */
[C---:B------:R-:W-:Y:S01]  /*a440*/  VIADD R0, R13.reuse, UR4 ;  /* 0x000000040d007c36 */ /* 0x040fe20008000000 */
[-C--:B------:R-:W-:Y:S01]  /*a450*/  LEA.HI.X.SX32 R13, R13, R3.reuse, 0x1, P6 ;  /* 0x000000030d0d7211 */ /* 0x080fe200030f0eff */
[----:B------:R-:W1:Y:S01]  /*a460*/  LDCU UR10, c[0x0][0x39c] ;  /* 0x00007380ff0a77ac */ /* 0x000e620008000800 */
[----:B--2---:R-:W-:Y:S02]  /*a470*/  PRMT R15, R22, 0x7632, R15 ;  /* 0x00007632160f7816 */ /* 0x004fe4000000000f */
[C---:B------:R-:W-:Y:S01]  /*a480*/  LEA R14, P6, R0.reuse, R2, 0x1 ;  /* 0x00000002000e7211 */ /* 0x040fe200078c08ff */
[----:B------:R-:W2:Y:S04]  /*a490*/  LDL.LU R22, [R1+0x18] ;  /* 0x0000180001167983 */ /* 0x000ea80000300800 */
[----:B------:R0:W-:Y:S02]  /*a4a0*/  @P2 STG.E.U16 desc[UR8][R12.64], R15 ;  /* 0x0000000f0c002986 */ /* 0x0001e4000c101508 */
[C---:B0-----:R-:W-:Y:S01]  /*a4b0*/  LEA.HI.X.SX32 R15, R0.reuse, R3, 0x1, P6 ;  /* 0x00000003000f7211 */ /* 0x041fe200030f0eff */
[----:B------:R-:W-:-:S02]  /*a4c0*/  VIADD R0, R0, UR4 ;  /* 0x0000000400007c36 */ /* 0x000fc40008000000 */
[----:B------:R-:W-:-:S03]  /*a4d0*/  VIADD R13, R29, 0x33 ;  /* 0x000000331d0d7836 */ /* 0x000fc60000000000 */
[C---:B------:R-:W-:Y:S01]  /*a4e0*/  LEA R12, P6, R0.reuse, R2, 0x1 ;  /* 0x00000002000c7211 */ /* 0x040fe200078c08ff */
[----:B------:R0:W-:Y:S01]  /*a4f0*/  @P1 STG.E.U16 desc[UR8][R14.64], R28 ;  /* 0x0000001c0e001986 */ /* 0x0001e2000c101508 */
[----:B------:R-:W-:Y:S01]  /*a500*/  ISETP.LT.AND P1, PT, R13, UR13, !P0 ;  /* 0x0000000d0d007c0c */ /* 0x000fe2000c721270 */
[----:B------:R-:W1:Y:S01]  /*a510*/  LDCU UR13, c[0x0][0x39c] ;  /* 0x00007380ff0d77ac */ /* 0x000e620008000800 */
[C---:B------:R-:W-:Y:S01]  /*a520*/  LEA.HI.X.SX32 R13, R0.reuse, R3, 0x1, P6 ;  /* 0x00000003000d7211 */ /* 0x040fe200030f0eff */
[----:B0-----:R-:W-:Y:S01]  /*a530*/  VIADD R14, R0, UR4 ;  /* 0x00000004000e7c36 */ /* 0x001fe20008000000 */
[----:B------:R-:W-:Y:S02]  /*a540*/  PRMT R0, R28, 0x7632, R0 ;  /* 0x000076321c007816 */ /* 0x000fe40000000000 */
[----:B------:R-:W2:Y:S04]  /*a550*/  LDL.LU R28, [R1+0x1c] ;  /* 0x00001c00011c7983 */ /* 0x000ea80000300800 */
[----:B------:R-:W2:Y:S04]  /*a560*/  LDL.LU R23, [R1+0xa4] ;  /* 0x0000a40001177983 */ /* 0x000ea80000300800 */
[----:B------:R0:W-:Y:S04]  /*a570*/  @P5 STG.E.U16 desc[UR8][R12.64], R0 ;  /* 0x000000000c005986 */ /* 0x0001e8000c101508 */
[----:B0-----:R-:W2:Y:S01]  /*a580*/  LDL.LU R13, [R1+0x10] ;  /* 0x00001000010d7983 */ /* 0x001ea20000300800 */
[----:B------:R-:W-:Y:S01]  /*a590*/  ISETP.LT.AND P4, PT, R20, UR12, !P0 ;  /* 0x0000000c14007c0c */ /* 0x000fe2000c781270 */
[----:B------:R-:W-:Y:S01]  /*a5a0*/  VIADD R20, R29, 0x32 ;  /* 0x000000321d147836 */ /* 0x000fe20000000000 */
[----:B------:R-:W0:Y:S01]  /*a5b0*/  LDCU UR12, c[0x0][0x39c] ;  /* 0x00007380ff0c77ac */ /* 0x000e220008000800 */
[----:B------:R-:W-:-:S03]  /*a5c0*/  VIADD R0, R14, UR4 ;  /* 0x000000040e007c36 */ /* 0x000fc60008000000 */
[----:B------:R-:W-:Y:S01]  /*a5d0*/  ISETP.LT.AND P2, PT, R20, UR11, !P0 ;  /* 0x0000000b14007c0c */ /* 0x000fe2000c741270 */
[C---:B------:R-:W-:Y:S01]  /*a5e0*/  VIADD R15, R29.reuse, 0x34 ;  /* 0x000000341d0f7836 */ /* 0x040fe20000000000 */
[CC--:B------:R-:W-:Y:S01]  /*a5f0*/  LEA R20, P6, R14.reuse, R2.reuse, 0x1 ;  /* 0x000000020e147211 */ /* 0x0c0fe200078c08ff */
[----:B------:R-:W-:Y:S01]  /*a600*/  VIADD R12, R29, 0x35 ;  /* 0x000000351d0c7836 */ /* 0x000fe20000000000 */
[----:B------:R-:W0:Y:S02]  /*a610*/  LDCU UR11, c[0x0][0x39c] ;  /* 0x00007380ff0b77ac */ /* 0x000e240008000800 */
[-C--:B------:R-:W-:Y:S02]  /*a620*/  LEA.HI.X.SX32 R21, R14, R3.reuse, 0x1, P6 ;  /* 0x000000030e157211 */ /* 0x080fe400030f0eff */
[C---:B------:R-:W-:Y:S02]  /*a630*/  LEA R14, P6, R0.reuse, R2, 0x1 ;  /* 0x00000002000e7211 */ /* 0x040fe400078c08ff */
[----:B---3--:R-:W-:Y:S01]  /*a640*/  ISETP.LT.AND P5, PT, R15, UR7, !P0 ;  /* 0x000000070f007c0c */ /* 0x008fe2000c7a1270 */
[----:B------:R-:W3:Y:S01]  /*a650*/  LDCU UR7, c[0x0][0x39c] ;  /* 0x00007380ff0777ac */ /* 0x000ee20008000800 */
[C---:B------:R-:W-:Y:S01]  /*a660*/  LEA.HI.X.SX32 R15, R0.reuse, R3, 0x1, P6 ;  /* 0x00000003000f7211 */ /* 0x040fe200030f0eff */
[----:B--2---:R2:W-:Y:S02]  /*a670*/  @P4 STG.E.U16 desc[UR8][R20.64], R13 ;  /* 0x0000000d14004986 */ /* 0x0045e4000c101508 */
[----:B--2---:R-:W-:Y:S01]  /*a680*/  VIADD R20, R0, UR4 ;  /* 0x0000000400147c36 */ /* 0x004fe20008000000 */
[----:B------:R-:W-:Y:S01]  /*a690*/  PRMT R0, R13, 0x7632, R0 ;  /* 0x000076320d007816 */ /* 0x000fe20000000000 */
[----:B------:R-:W-:-:S04]  /*a6a0*/  VIADD R21, R29, 0x36 ;  /* 0x000000361d157836 */ /* 0x000fc80000000000 */
[----:B------:R2:W-:Y:S01]  /*a6b0*/  @P3 STG.E.U16 desc[UR8][R14.64], R0 ;  /* 0x000000000e003986 */ /* 0x0005e2000c101508 */
[----:B------:R-:W-:Y:S01]  /*a6c0*/  ISETP.LT.AND P3, PT, R21, UR14, !P0 ;  /* 0x0000000e15007c0c */ /* 0x000fe2000c761270 */
[----:B------:R-:W0:Y:S02]  /*a6d0*/  LDCU UR14, c[0x0][0x39c] ;  /* 0x00007380ff0e77ac */ /* 0x000e240008000800 */
[----:B------:R-:W3:Y:S01]  /*a6e0*/  LDL.LU R21, [R1+0x14] ;  /* 0x0000140001157983 */ /* 0x000ee20000300800 */
[----:B------:R-:W-:Y:S01]  /*a6f0*/  ISETP.LT.AND P4, PT, R12, UR6, !P0 ;  /* 0x000000060c007c0c */ /* 0x000fe2000c781270 */
[----:B------:R-:W0:Y:S01]  /*a700*/  LDCU UR6, c[0x0][0x39c] ;  /* 0x00007380ff0677ac */ /* 0x000e220008000800 */
[----:B------:R-:W-:-:S04]  /*a710*/  LEA R12, P6, R20, R2, 0x1 ;  /* 0x00000002140c7211 */ /* 0x000fc800078c08ff */
[C---:B------:R-:W-:Y:S01]  /*a720*/  LEA.HI.X.SX32 R13, R20.reuse, R3, 0x1, P6 ;  /* 0x00000003140d7211 */ /* 0x040fe200030f0eff */
[----:B--2---:R-:W-:Y:S02]  /*a730*/  VIADD R14, R20, UR4 ;  /* 0x00000004140e7c36 */ /* 0x004fe40008000000 */
[----:B------:R-:W-:Y:S02]  /*a740*/  VIADD R0, R29, 0x37 ;  /* 0x000000371d007836 */ /* 0x000fe40000000000 */
[----:B---3--:R2:W-:Y:S03]  /*a750*/  @P2 STG.E.U16 desc[UR8][R12.64], R21 ;  /* 0x000000150c002986 */ /* 0x0085e6000c101508 */
[----:B0-----:R-:W-:Y:S01]  /*a760*/  ISETP.LT.AND P2, PT, R0, UR12, !P0 ;  /* 0x0000000c00007c0c */ /* 0x001fe2000c741270 */
[C---:B------:R-:W-:Y:S01]  /*a770*/  VIADD R0, R14.reuse, UR4 ;  /* 0x000000040e007c36 */ /* 0x040fe20008000000 */
[----:B------:R-:W-:Y:S01]  /*a780*/  PRMT R15, R21, 0x7632, R15 ;  /* 0x00007632150f7816 */ /* 0x000fe2000000000f */
[----:B------:R-:W-:Y:S01]  /*a790*/  VIADD R20, R29, 0x38 ;  /* 0x000000381d147836 */ /* 0x000fe20000000000 */
[----:B------:R-:W0:Y:S01]  /*a7a0*/  LDCU UR12, c[0x0][0x39c] ;  /* 0x00007380ff0c77ac */ /* 0x000e220008000800 */
[----:B--2---:R-:W-:-:S04]  /*a7b0*/  LEA R12, P6, R14, R2, 0x1 ;  /* 0x000000020e0c7211 */ /* 0x004fc800078c08ff */
[----:B------:R-:W-:Y:S02]  /*a7c0*/  LEA.HI.X.SX32 R13, R14, R3, 0x1, P6 ;  /* 0x000000030e0d7211 */ /* 0x000fe400030f0eff */
[----:B------:R-:W-:-:S03]  /*a7d0*/  LEA R14, P6, R0, R2, 0x1 ;  /* 0x00000002000e7211 */ /* 0x000fc600078c08ff */
[----:B------:R2:W-:Y:S02]  /*a7e0*/  @P1 STG.E.U16 desc[UR8][R12.64], R15 ;  /* 0x0000000f0c001986 */ /* 0x0005e4000c101508 */
        /* <DEDUP_REMOVED lines=8> */
[----:B------:R-:W3:Y:S01]  /*a870*/  LDCU UR15, c[0x0][0x39c] ;  /* 0x00007380ff0f77ac */ /* 0x000ee20008000800 */
        /* <DEDUP_REMOVED lines=9> */
[----:B-1----:R-:W-:Y:S01]  /*a910*/  ISETP.LT.AND P3, PT, R13, UR13, !P0 ;  /* 0x0000000d0d007c0c */ /* 0x002fe2000c761270 */
[----:B------:R-:W1:Y:S01]  /*a920*/  LDCU UR13, c[0x0][0x39c] ;  /* 0x00007380ff0d77ac */ /* 0x000e620008000800 */
[CC--:B------:R-:W-:Y:S01]  /*a930*/  LEA.HI.X.SX32 R13, R0.reuse, R3.reuse, 0x1, P6 ;  /* 0x00000003000d7211 */ /* 0x0c0fe200030f0eff */
[----:B0-----:R-:W-:Y:S01]  /*a940*/  VIADD R14, R0, UR4 ;  /* 0x00000004000e7c36 */ /* 0x001fe20008000000 */
[----:B------:R-:W-:Y:S02]  /*a950*/  PRMT R0, R28, 0x7632, R0 ;  /* 0x000076321c007816 */ /* 0x000fe40000000000 */
[----:B------:R-:W2:Y:S04]  /*a960*/  LDL.LU R28, [R1+0xac] ;  /* 0x0000ac00011c7983 */ /* 0x000ea80000300800 */
[----:B------:R0:W-:Y:S04]  /*a970*/  @P2 STG.E.U16 desc[UR8][R12.64], R0 ;  /* 0x000000000c002986 */ /* 0x0001e8000c101508 */
[----:B0-----:R-:W2:Y:S01]  /*a980*/  LDL.LU R13, [R1+0xa0] ;  /* 0x0000a000010d7983 */ /* 0x001ea20000300800 */
[----:B------:R-:W-:Y:S01]  /*a990*/  ISETP.LT.AND P1, PT, R20, UR10, !P0 ;  /* 0x0000000a14007c0c */ /* 0x000fe2000c721270 */
[C---:B------:R-:W-:Y:S01]  /*a9a0*/  VIADD R20, R29.reuse, 0x3a ;  /* 0x0000003a1d147836 */ /* 0x040fe20000000000 */
[----:B------:R-:W0:Y:S04]  /*a9b0*/  LDCU UR10, c[0x0][0x39c] ;  /* 0x00007380ff0a77ac */ /* 0x000e280008000800 */
[----:B------:R-:W-:Y:S01]  /*a9c0*/  ISETP.LT.AND P4, PT, R20, UR11, !P0 ;  /* 0x0000000b14007c0c */ /* 0x000fe2000c781270 */
        /* <DEDUP_REMOVED lines=8> */
[----:B------:R-:W0:Y:S01]  /*aa50*/  LDCU UR16, c[0x0][0x39c] ;  /* 0x00007380ff1077ac */ /* 0x000e220008000800 */
        /* <DEDUP_REMOVED lines=13> */
[----:B------:R-:W-:Y:S01]  /*ab30*/  ISETP.LT.AND P4, PT, R0, UR17, !P0 ;  /* 0x0000001100007c0c */ /* 0x000fe2000c781270 */
        /* <DEDUP_REMOVED lines=9> */
[----:B------:R-:W0:Y:S01]  /*abd0*/  LDCU UR6, c[0x0][0x3b8] ;  /* 0x00007700ff0677ac */ /* 0x000e220008000800 */
[C---:B--2---:R-:W-:Y:S01]  /*abe0*/  LEA.HI.X.SX32 R15, R0.reuse, R3, 0x1, P6 ;  /* 0x00000003000f7211 */ /* 0x044fe200030f0eff */
[----:B------:R-:W-:Y:S02]  /*abf0*/  VIADD R13, R0, UR4 ;  /* 0x00000004000d7c36 */ /* 0x000fe40008000000 */
[----:B------:R-:W-:Y:S02]  /*ac00*/  VIADD R0, R29, 0x41 ;  /* 0x000000411d007836 */ /* 0x000fe40000000000 */
[----:B------:R2:W-:Y:S01]  /*ac10*/  @P2 STG.E.U16 desc[UR8][R14.64], R22 ;  /* 0x000000160e002986 */ /* 0x0005e2000c101508 */
[----:B------:R-:W-:-:S02]  /*ac20*/  LEA R12, P6, R13, R2, 0x1 ;  /* 0x000000020d0c7211 */ /* 0x000fc400078c08ff */
[----:B------:R-:W-:Y:S01]  /*ac30*/  ISETP.LT.AND P2, PT, R0, UR12, !P0 ;  /* 0x0000000c00007c0c */ /* 0x000fe2000c741270 */
[C---:B------:R-:W-:Y:S01]  /*ac40*/  VIADD R0, R13.reuse, UR4 ;  /* 0x000000040d007c36 */ /* 0x040fe20008000000 */
[-C--:B------:R-:W-:Y:S01]  /*ac50*/  LEA.HI.X.SX32 R13, R13, R3.reuse, 0x1, P6 ;  /* 0x000000030d0d7211 */ /* 0x080fe200030f0eff */
[----:B------:R-:W0:Y:S01]  /*ac60*/  LDCU UR12, c[0x0][0x3b8] ;  /* 0x00007700ff0c77ac */ /* 0x000e220008000800 */
        /* <DEDUP_REMOVED lines=47> */
[----:B-1----:R-:W-:Y:S01]  /*af60*/  ISETP.LT.AND P1, PT, R0, UR13, !P0 ;  /* 0x0000000d00007c0c */ /* 0x002fe2000c721270 */
[C---:B------:R-:W-:Y:S01]  /*af70*/  VIADD R0, R14.reuse, UR4 ;  /* 0x000000040e007c36 */ /* 0x040fe20008000000 */
[----:B------:R-:W-:Y:S01]  /*af80*/  PRMT R15, R21, 0x7632, R15 ;  /* 0x00007632150f7816 */ /* 0x000fe2000000000f */
[----:B------:R-:W-:Y:S01]  /*af90*/  VIADD R20, R29, 0x48 ;  /* 0x000000481d147836 */ /* 0x000fe20000000000 */
[----:B------:R-:W1:Y:S01]  /*afa0*/  LDCU UR13, c[0x0][0x3b8] ;  /* 0x00007700ff0d77ac */ /* 0x000e620008000800 */
        /* <DEDUP_REMOVED lines=41> */
[----:B------:R-:W-:Y:S01]  /*b240*/  ISETP.LT.AND P1, PT, R15, UR24, !P0 ;  /* 0x000000180f007c0c */ /* 0x000fe2000c721270 */
[----:B------:R-:W0:Y:S01]  /*b250*/  LDCU UR24, c[0x0][0x39c] ;  /* 0x00007380ff1877ac */ /* 0x000e220008000800 */
[----:B------:R-:W-:Y:S01]  /*b260*/  LEA.HI.X.SX32 R15, R0, R3, 0x1, P6 ;  /* 0x00000003000f7211 */ /* 0x000fe200030f0eff */
[----:B--2---:R2:W-:Y:S01]  /*b270*/  @P5 STG.E.U16 desc[UR8][R20.64], R13 ;  /* 0x0000000d14005986 */ /* 0x0045e2000c101508 */
[----:B------:R-:W-:Y:S01]  /*b280*/  ISETP.LT.AND P5, PT, R12, UR17, !P0 ;  /* 0x000000110c007c0c */ /* 0x000fe2000c7a1270 */
[----:B------:R-:W0:Y:S01]  /*b290*/  LDCU UR17, c[0x0][0x3b8] ;  /* 0x00007700ff1177ac */ /* 0x000e220008000800 */
[----:B--2---:R-:W-:Y:S01]  /*b2a0*/  VIADD R20, R0, UR4 ;  /* 0x0000000400147c36 */ /* 0x004fe20008000000 */
[----:B------:R-:W-:Y:S01]  /*b2b0*/  PRMT R0, R13, 0x7632, R0 ;  /* 0x000076320d007816 */ /* 0x000fe20000000000 */
[----:B------:R-:W-:-:S03]  /*b2c0*/  VIADD R21, R29, 0x4e ;  /* 0x0000004e1d157836 */ /* 0x000fc60000000000 */
[CC--:B------:R-:W-:Y:S01]  /*b2d0*/  LEA R12, P6, R20.reuse, R2.reuse, 0x1 ;  /* 0x00000002140c7211 */ /* 0x0c0fe200078c08ff */
[----:B------:R2:W-:Y:S01]  /*b2e0*/  @P4 STG.E.U16 desc[UR8][R14.64], R0 ;  /* 0x000000000e004986 */ /* 0x0005e2000c101508 */
[----:B------:R-:W-:Y:S01]  /*b2f0*/  ISETP.LT.AND P4, PT, R21, UR25, !P0 ;  /* 0x0000001915007c0c */ /* 0x000fe2000c781270 */
[C---:B------:R-:W-:Y:S01]  /*b300*/  VIADD R21, R20.reuse, UR4 ;  /* 0x0000000414157c36 */ /* 0x040fe20008000000 */
[----:B------:R-:W-:Y:S01]  /*b310*/  LEA.HI.X.SX32 R13, R20, R3, 0x1, P6 ;  /* 0x00000003140d7211 */ /* 0x000fe200030f0eff */
[----:B------:R-:W-:Y:S01]  /*b320*/  VIADD R20, R29, 0x4f ;  /* 0x0000004f1d147836 */ /* 0x000fe20000000000 */
[----:B------:R-:W0:Y:S03]  /*b330*/  LDCU UR25, c[0x0][0x39c] ;  /* 0x00007380ff1977ac */ /* 0x000e260008000800 */
[----:B------:R1:W-:Y:S01]  /*b340*/  @P3 STG.E.U16 desc[UR8][R12.64], R23 ;  /* 0x000000170c003986 */ /* 0x0003e2000c101508 */
[----:B------:R-:W-:Y:S01]  /*b350*/  ISETP.LT.AND P3, PT, R20, UR26, !P0 ;  /* 0x0000001a14007c0c */ /* 0x000fe2000c761270 */
[----:B------:R-:W-:Y:S01]  /*b360*/  VIADD R20, R21, UR4 ;  /* 0x0000000415147c36 */ /* 0x000fe20008000000 */
[----:B------:R-:W0:Y:S01]  /*b370*/  LDCU UR26, c[0x0][0x39c] ;  /* 0x00007380ff1a77ac */ /* 0x000e220008000800 */
[----:B--2---:R-:W-:Y:S01]  /*b380*/  PRMT R15, R23, 0x7632, R15 ;  /* 0x00007632170f7816 */ /* 0x004fe2000000000f */
[----:B------:R-:W-:Y:S01]  /*b390*/  VIADD R0, R29, 0x50 ;  /* 0x000000501d007836 */ /* 0x000fe20000000000 */
[----:B-1----:R-:W-:-:S04]  /*b3a0*/  LEA R12, P6, R21, R2, 0x1 ;  /* 0x00000002150c7211 */ /* 0x002fc800078c08ff */
[----:B------:R-:W-:Y:S02]  /*b3b0*/  LEA.HI.X.SX32 R13, R21, R3, 0x1, P6 ;  /* 0x00000003150d7211 */ /* 0x000fe400030f0eff */
[----:B------:R-:W-:-:S03]  /*b3c0*/  LEA R14, P6, R20, R2, 0x1 ;  /* 0x00000002140e7211 */ /* 0x000fc600078c08ff */
[----:B------:R1:W-:Y:S01]  /*b3d0*/  @P2 STG.E.U16 desc[UR8][R12.64], R15 ;  /* 0x0000000f0c002986 */ /* 0x0003e2000c101508 */
[----:B------:R-:W-:Y:S01]  /*b3e0*/  ISETP.LT.AND P2, PT, R0, UR27, !P0 ;  /* 0x0000001b00007c0c */ /* 0x000fe2000c741270 */
[----:B------:R-:W-:Y:S01]  /*b3f0*/  VIADD R0, R29, 0x51 ;  /* 0x000000511d007836 */ /* 0x000fe20000000000 */
[----:B------:R-:W2:Y:S01]  /*b400*/  LDCU UR27, c[0x0][0x39c] ;  /* 0x00007380ff1b77ac */ /* 0x000ea20008000800 */
[C---:B-1----:R-:W-:Y:S01]  /*b410*/  LEA.HI.X.SX32 R15, R20.reuse, R3, 0x1, P6 ;  /* 0x00000003140f7211 */ /* 0x042fe200030f0eff */
[----:B------:R-:W-:-:S04]  /*b420*/  VIADD R20, R20, UR4 ;  /* 0x0000000414147c36 */ /* 0x000fc80008000000 */
[----:B------:R1:W-:Y:S01]  /*b430*/  @P1 STG.E.U16 desc[UR8][R14.64], R22 ;  /* 0x000000160e001986 */ /* 0x0003e2000c101508 */
[-C--:B------:R-:W-:Y:S02]  /*b440*/  LEA R12, P6, R20, R2.reuse, 0x1 ;  /* 0x00000002140c7211 */ /* 0x080fe400078c08ff */
[----:B------:R-:W-:Y:S01]  /*b450*/  ISETP.LT.AND P1, PT, R0, UR28, !P0 ;  /* 0x0000001c00007c0c */ /* 0x000fe2000c721270 */
[C---:B------:R-:W-:Y:S01]  /*b460*/  VIADD R0, R20.reuse, UR4 ;  /* 0x0000000414007c36 */ /* 0x040fe20008000000 */
[----:B------:R-:W-:Y:S01]  /*b470*/  LEA.HI.X.SX32 R13, R20, R3, 0x1, P6 ;  /* 0x00000003140d7211 */ /* 0x000fe200030f0eff */
[----:B------:R-:W-:Y:S01]  /*b480*/  VIADD R21, R29, 0x53 ;  /* 0x000000531d157836 */ /* 0x000fe20000000000 */
[----:B------:R-:W0:Y:S01]  /*b490*/  LDCU UR28, c[0x0][0x39c] ;  /* 0x00007380ff1c77ac */ /* 0x000e220008000800 */
[----:B-1----:R-:W-:Y:S02]  /*b4a0*/  PRMT R15, R22, 0x7632, R15 ;  /* 0x00007632160f7816 */ /* 0x002fe4000000000f */
[----:B------:R-:W-:-:S03]  /*b4b0*/  LEA R14, P6, R0, R2, 0x1 ;  /* 0x00000002000e7211 */ /* 0x000fc600078c08ff */
[----:B------:R1:W-:Y:S02]  /*b4c0*/  @P5 STG.E.U16 desc[UR8][R12.64], R15 ;  /* 0x0000000f0c005986 */ /* 0x0003e4000c101508 */
[----:B-1----:R-:W-:Y:S02]  /*b4d0*/  LEA.HI.X.SX32 R15, R0, R3, 0x1, P6 ;  /* 0x00000003000f7211 */ /* 0x002fe400030f0eff */
[----:B------:R-:W-:-:S03]  /*b4e0*/  PRMT R13, R28, 0x7632, R13 ;  /* 0x000076321c0d7816 */ /* 0x000fc6000000000d */
[----:B------:R1:W-:Y:S04]  /*b4f0*/  @P4 STG.E.U16 desc[UR8][R14.64], R28 ;  /* 0x0000001c0e004986 */ /* 0x0003e8000c101508 */
[----:B-1----:R-:W5:Y:S01]  /*b500*/  LDL.LU R28, [R1+0xb0] ;  /* 0x0000b000011c7983 */ /* 0x002f620000300800 */
[----:B------:R-:W-:Y:S02]  /*b510*/  VIADD R20, R29, 0x52 ;  /* 0x000000521d147836 */ /* 0x000fe40000000000 */
[----:B------:R-:W-:-:S03]  /*b520*/  VIADD R0, R0, UR4 ;  /* 0x0000000400007c36 */ /* 0x000fc60008000000 */
[----:B------:R-:W-:Y:S01]  /*b530*/  ISETP.LT.AND P5, PT, R20, UR29, !P0 ;  /* 0x0000001d14007c0c */ /* 0x000fe2000c7a1270 */
[C---:B------:R-:W-:Y:S01]  /*b540*/  VIADD R22, R0.reuse, UR4 ;  /* 0x0000000400167c36 */ /* 0x040fe20008000000 */
[CC--:B------:R-:W-:Y:S01]  /*b550*/  LEA R20, P6, R0.reuse, R2.reuse, 0x1 ;  /* 0x0000000200147211 */ /* 0x0c0fe200078c08ff */
[----:B------:R-:W1:Y:S01]  /*b560*/  LDCU UR29, c[0x0][0x39c] ;  /* 0x00007380ff1d77ac */ /* 0x000e620008000800 */
[----:B------:R-:W-:Y:S02]  /*b570*/  ISETP.LT.AND P4, PT, R21, UR30, !P0 ;  /* 0x0000001e15007c0c */ /* 0x000fe4000c781270 */
[-C--:B------:R-:W-:Y:S01]  /*b580*/  LEA.HI.X.SX32 R21, R0, R3.reuse, 0x1, P6 ;  /* 0x0000000300157211 */ /* 0x080fe200030f0eff */
[C---:B------:R-:W-:Y:S01]  /*b590*/  VIADD R0, R29.reuse, 0x54 ;  /* 0x000000541d007836 */ /* 0x040fe20000000000 */
[-C--:B------:R-:W-:Y:S01]  /*b5a0*/  LEA R12, P6, R22, R2.reuse, 0x1 ;  /* 0x00000002160c7211 */ /* 0x080fe200078c08ff */
[----:B------:R-:W0:Y:S02]  /*b5b0*/  LDCU UR30, c[0x0][0x39c] ;  /* 0x00007380ff1e77ac */ /* 0x000e240008000800 */
[----:B------:R1:W-:Y:S01]  /*b5c0*/  @P3 STG.E.U16 desc[UR8][R20.64], R13 ;  /* 0x0000000d14003986 */ /* 0x0003e2000c101508 */
[----:B------:R-:W-:Y:S01]  /*b5d0*/  ISETP.LT.AND P3, PT, R0, UR31, !P0 ;  /* 0x0000001f00007c0c */ /* 0x000fe2000c761270 */
[----:B------:R-:W-:Y:S01]  /*b5e0*/  VIADD R0, R29, 0x55 ;  /* 0x000000551d007836 */ /* 0x000fe20000000000 */
[----:B------:R-:W0:Y:S01]  /*b5f0*/  LDCU UR31, c[0x0][0x39c] ;  /* 0x00007380ff1f77ac */ /* 0x000e220008000800 */
[----:B------:R-:W0:Y:S01]  /*b600*/  LDCU UR4, c[0x0][0x3b8] ;  /* 0x00007700ff0477ac */ /* 0x000e220008000800 */
[CC--:B-1----:R-:W-:Y:S01]  /*b610*/  LEA.HI.X.SX32 R13, R22.reuse, R3.reuse, 0x1, P6 ;  /* 0x00000003160d7211 */ /* 0x0c2fe200030f0eff */
[----:B------:R-:W-:Y:S01]  /*b620*/  VIADD R22, R22, UR6 ;  /* 0x0000000616167c36 */ /* 0x000fe20008000000 */
[----:B------:R-:W1:Y:S03]  /*b630*/  LDCU UR6, c[0x0][0x3b8] ;  /* 0x00007700ff0677ac */ /* 0x000e660008000800 */
[----:B------:R0:W-:Y:S01]  /*b640*/  @P2 STG.E.U16 desc[UR8][R12.64], R4 ;  /* 0x000000040c002986 */ /* 0x0001e2000c101508 */
[----:B------:R-:W-:Y:S01]  /*b650*/  ISETP.LT.AND P2, PT, R0, UR32, !P0 ;  /* 0x0000002000007c0c */ /* 0x000fe2000c741270 */
[C---:B------:R-:W-:Y:S01]  /*b660*/  VIADD R0, R22.reuse, UR7 ;  /* 0x0000000716007c36 */ /* 0x040fe20008000000 */
[C---:B------:R-:W-:Y:S01]  /*b670*/  LEA R14, P6, R22.reuse, R2, 0x1 ;  /* 0x00000002160e7211 */ /* 0x040fe200078c08ff */
[----:B------:R-:W1:Y:S03]  /*b680*/  LDCU UR7, c[0x0][0x3b8] ;  /* 0x00007700ff0777ac */ /* 0x000e660008000800 */
[----:B------:R-:W-:-:S02]  /*b690*/  LEA.HI.X.SX32 R15, R22, R3, 0x1, P6 ;  /* 0x00000003160f7211 */ /* 0x000fc400030f0eff */
[----:B------:R-:W-:-:S04]  /*b6a0*/  LEA R20, P6, R0, R2, 0x1 ;  /* 0x0000000200147211 */ /* 0x000fc800078c08ff */
[CC--:B------:R-:W-:Y:S01]  /*b6b0*/  LEA.HI.X.SX32 R21, R0.reuse, R3.reuse, 0x1, P6 ;  /* 0x0000000300157211 */ /* 0x0c0fe200030f0eff */
[----:B------:R-:W-:Y:S01]  /*b6c0*/  VIADD R0, R0, UR10 ;  /* 0x0000000a00007c36 */ /* 0x000fe20008000000 */
[----:B0-----:R-:W-:Y:S01]  /*b6d0*/  PRMT R13, R4, 0x7632, R13 ;  /* 0x00007632040d7816 */ /* 0x001fe2000000000d */
[C---:B------:R-:W-:Y:S01]  /*b6e0*/  VIADD R4, R29.reuse, 0x57 ;  /* 0x000000571d047836 */ /* 0x040fe20000000000 */
[----:B------:R-:W0:Y:S02]  /*b6f0*/  LDCU UR10, c[0x0][0x3b8] ;  /* 0x00007700ff0a77ac */ /* 0x000e240008000800 */
[----:B------:R-:W-:Y:S01]  /*b700*/  LEA R12, P6, R0, R2, 0x1 ;  /* 0x00000002000c7211 */ /* 0x000fe200078c08ff */
[----:B------:R1:W-:Y:S04]  /*b710*/  @P1 STG.E.U16 desc[UR8][R14.64], R13 ;  /* 0x0000000d0e001986 */ /* 0x0003e8000c101508 */
[----:B------:R0:W-:Y:S01]  /*b720*/  @P5 STG.E.U16 desc[UR8][R20.64], R5 ;  /* 0x0000000514005986 */ /* 0x0001e2000c101508 */
[----:B------:R-:W-:Y:S01]  /*b730*/  ISETP.LT.AND P5, PT, R4, UR22, !P0 ;  /* 0x0000001604007c0c */ /* 0x000fe2000c7a1270 */
[C---:B------:R-:W-:Y:S01]  /*b740*/  VIADD R4, R0.reuse, UR11 ;  /* 0x0000000b00047c36 */ /* 0x040fe20008000000 */
[----:B------:R-:W2:Y:S01]  /*b750*/  LDCU UR22, c[0x0][0x39c] ;  /* 0x00007380ff1677ac */ /* 0x000ea20008000800 */
[C---:B------:R-:W-:Y:S01]  /*b760*/  VIADD R22, R29.reuse, 0x56 ;  /* 0x000000561d167836 */ /* 0x040fe20000000000 */
[----:B------:R-:W2:Y:S01]  /*b770*/  LDCU UR11, c[0x0][0x3b8] ;  /* 0x00007700ff0b77ac */ /* 0x000ea20008000800 */
[----:B-1----:R-:W-:Y:S01]  /*b780*/  LEA.HI.X.SX32 R13, R0, R3, 0x1, P6 ;  /* 0x00000003000d7211 */ /* 0x002fe200030f0eff */
[----:B------:R-:W-:Y:S01]  /*b790*/  VIADD R0, R29, 0x58 ;  /* 0x000000581d007836 */ /* 0x000fe20000000000 */
[----:B------:R-:W-:-:S02]  /*b7a0*/  PRMT R15, R5, 0x7632, R15 ;  /* 0x00007632050f7816 */ /* 0x000fc4000000000f */
[----:B------:R-:W-:-:S03]  /*b7b0*/  LEA R14, P6, R4, R2, 0x1 ;  /* 0x00000002040e7211 */ /* 0x000fc600078c08ff */
[----:B------:R1:W-:Y:S01]  /*b7c0*/  @P4 STG.E.U16 desc[UR8][R12.64], R15 ;  /* 0x0000000f0c004986 */ /* 0x0003e2000c101508 */
[----:B------:R-:W-:Y:S01]  /*b7d0*/  ISETP.LT.AND P4, PT, R0, UR23, !P0 ;  /* 0x0000001700007c0c */ /* 0x000fe2000c781270 */
[----:B------:R-:W-:Y:S01]  /*b7e0*/  VIADD R0, R4, UR12 ;  /* 0x0000000c04007c36 */ /* 0x000fe20008000000 */
[----:B------:R-:W-:Y:S01]  /*b7f0*/  ISETP.LT.AND P1, PT, R22, UR33, !P0 ;  /* 0x0000002116007c0c */ /* 0x000fe2000c721270 */
[----:B0-----:R-:W-:Y:S01]  /*b800*/  VIADD R5, R29, 0x59 ;  /* 0x000000591d057836 */ /* 0x001fe20000000000 */
[----:B------:R-:W0:Y:S01]  /*b810*/  LDCU UR23, c[0x0][0x39c] ;  /* 0x00007380ff1777ac */ /* 0x000e220008000800 */
[----:B------:R-:W-:Y:S01]  /*b820*/  VIADD R20, R0, UR13 ;  /* 0x0000000d00147c36 */ /* 0x000fe20008000000 */
[----:B------:R-:W0:Y:S01]  /*b830*/  LDCU UR12, c[0x0][0x3b8] ;  /* 0x00007700ff0c77ac */ /* 0x000e220008000800 */
[----:B-1----:R-:W-:Y:S01]  /*b840*/  LEA.HI.X.SX32 R15, R4, R3, 0x1, P6 ;  /* 0x00000003040f7211 */ /* 0x002fe200030f0eff */
[----:B------:R-:W1:Y:S01]  /*b850*/  LDCU UR13, c[0x0][0x3b8] ;  /* 0x00007700ff0d77ac */ /* 0x000e620008000800 */
[----:B------:R-:W-:-:S03]  /*b860*/  LEA R4, P6, R0, R2, 0x1 ;  /* 0x0000000200047211 */ /* 0x000fc600078c08ff */
[----:B------:R-:W-:Y:S01]  /*b870*/  @P3 STG.E.U16 desc[UR8][R14.64], R6 ;  /* 0x000000060e003986 */ /* 0x000fe2000c101508 */
[----:B------:R-:W-:Y:S01]  /*b880*/  ISETP.LT.AND P3, PT, R5, UR24, !P0 ;  /* 0x0000001805007c0c */ /* 0x000fe2000c761270 */
[----:B------:R-:W0:Y:S01]  /*b890*/  LDCU UR24, c[0x0][0x39c] ;  /* 0x00007380ff1877ac */ /* 0x000e220008000800 */
[----:B------:R-:W-:Y:S01]  /*b8a0*/  LEA.HI.X.SX32 R5, R0, R3, 0x1, P6 ;  /* 0x0000000300057211 */ /* 0x000fe200030f0eff */
[----:B------:R-:W-:Y:S01]  /*b8b0*/  VIADD R0, R29, 0x5a ;  /* 0x0000005a1d007836 */ /* 0x000fe20000000000 */
[----:B------:R-:W-:Y:S02]  /*b8c0*/  PRMT R13, R6, 0x7632, R13 ;  /* 0x00007632060d7816 */ /* 0x000fe4000000000d */
[----:B------:R-:W-:-:S03]  /*b8d0*/  LEA R12, P6, R20, R2, 0x1 ;  /* 0x00000002140c7211 */ /* 0x000fc600078c08ff */
[----:B------:R0:W-:Y:S01]  /*b8e0*/  @P2 STG.E.U16 desc[UR8][R4.64], R13 ;  /* 0x0000000d04002986 */ /* 0x0001e2000c101508 */
[----:B------:R-:W-:Y:S01]  /*b8f0*/  ISETP.LT.AND P2, PT, R0, UR25, !P0 ;  /* 0x0000001900007c0c */ /* 0x000fe2000c741270 */
[C---:B------:R-:W-:Y:S01]  /*b900*/  VIADD R0, R29.reuse, 0x5b ;  /* 0x0000005b1d007836 */ /* 0x040fe20000000000 */
[----:B------:R-:W1:Y:S01]  /*b910*/  LDCU UR25, c[0x0][0x39c] ;  /* 0x00007380ff1977ac */ /* 0x000e620008000800 */
[CC--:B0-----:R-:W-:Y:S01]  /*b920*/  LEA.HI.X.SX32 R13, R20.reuse, R3.reuse, 0x1, P6 ;  /* 0x00000003140d7211 */ /* 0x0c1fe200030f0eff */
[----:B------:R-:W-:Y:S01]  /*b930*/  VIADD R20, R20, UR14 ;  /* 0x0000000e14147c36 */ /* 0x000fe20008000000 */
[----:B------:R-:W0:Y:S03]  /*b940*/  LDCU UR14, c[0x0][0x3b8] ;  /* 0x00007700ff0e77ac */ /* 0x000e260008000800 */
[----:B----4-:R4:W-:Y:S01]  /*b950*/  @P1 STG.E.U16 desc[UR8][R12.64], R7 ;  /* 0x000000070c001986 */ /* 0x0109e2000c101508 */
[----:B------:R-:W-:Y:S01]  /*b960*/  ISETP.LT.AND P1, PT, R0, UR26, !P0 ;  /* 0x0000001a00007c0c */ /* 0x000fe2000c721270 */
[C---:B------:R-:W-:Y:S01]  /*b970*/  VIADD R0, R20.reuse, UR15 ;  /* 0x0000000f14007c36 */ /* 0x040fe20008000000 */
[C---:B------:R-:W-:Y:S01]  /*b980*/  LEA R14, P6, R20.reuse, R2, 0x1 ;  /* 0x00000002140e7211 */ /* 0x040fe200078c08ff */
[----:B------:R-:W-:Y:S01]  /*b990*/  VIADD R4, R29, 0x5c ;  /* 0x0000005c1d047836 */ /* 0x000fe20000000000 */
[----:B------:R-:W0:Y:S02]  /*b9a0*/  LDCU UR26, c[0x0][0x39c] ;  /* 0x00007380ff1a77ac */ /* 0x000e240008000800 */
[----:B------:R-:W-:-:S02]  /*b9b0*/  LEA.HI.X.SX32 R15, R20, R3, 0x1, P6 ;  /* 0x00000003140f7211 */ /* 0x000fc400030f0eff */
[CC--:B------:R-:W-:Y:S01]  /*b9c0*/  LEA R20, P6, R0.reuse, R2.reuse, 0x1 ;  /* 0x0000000200147211 */ /* 0x0c0fe200078c08ff */
[----:B------:R-:W-:Y:S01]  /*b9d0*/  VIADD R5, R29, 0x5d ;  /* 0x0000005d1d057836 */ /* 0x000fe20000000000 */
[----:B------:R-:W0:Y:S01]  /*b9e0*/  LDCU UR15, c[0x0][0x3b8] ;  /* 0x00007700ff0f77ac */ /* 0x000e220008000800 */
[----:B----4-:R-:W-:Y:S02]  /*b9f0*/  PRMT R13, R7, 0x7632, R13 ;  /* 0x00007632070d7816 */ /* 0x010fe4000000000d */
[CC--:B------:R-:W-:Y:S01]  /*ba00*/  LEA.HI.X.SX32 R21, R0.reuse, R3.reuse, 0x1, P6 ;  /* 0x0000000300157211 */ /* 0x0c0fe200030f0eff */
[----:B---3--:R-:W-:Y:S01]  /*ba10*/  VIADD R0, R0, UR16 ;  /* 0x0000001000007c36 */ /* 0x008fe20008000000 */
[----:B------:R-:W3:Y:S01]  /*ba20*/  LDCU UR16, c[0x0][0x3b8] ;  /* 0x00007700ff1077ac */ /* 0x000ee20008000800 */
[----:B------:R4:W-:Y:S01]  /*ba30*/  @P5 STG.E.U16 desc[UR8][R14.64], R13 ;  /* 0x0000000d0e005986 */ /* 0x0009e2000c101508 */
[----:B--2---:R-:W-:Y:S02]  /*ba40*/  ISETP.LT.AND P5, PT, R4, UR27, !P0 ;  /* 0x0000001b04007c0c */ /* 0x004fe4000c7a1270 */
[CC--:B------:R-:W-:Y:S01]  /*ba50*/  LEA R4, P6, R0.reuse, R2.reuse, 0x1 ;  /* 0x0000000200047211 */ /* 0x0c0fe200078c08ff */
[----:B------:R-:W-:Y:S01]  /*ba60*/  @P4 STG.E.U16 desc[UR8][R20.64], R8 ;  /* 0x0000000814004986 */ /* 0x000fe2000c101508 */
[----:B------:R-:W-:Y:S01]  /*ba70*/  ISETP.LT.AND P4, PT, R5, UR28, !P0 ;  /* 0x0000001c05007c0c */ /* 0x000fe2000c781270 */
[C---:B------:R-:W-:Y:S01]  /*ba80*/  VIADD R6, R0.reuse, UR17 ;  /* 0x0000001100067c36 */ /* 0x040fe20008000000 */
[-C--:B------:R-:W-:Y:S01]  /*ba90*/  LEA.HI.X.SX32 R5, R0, R3.reuse, 0x1, P6 ;  /* 0x0000000300057211 */ /* 0x080fe200030f0eff */
[C---:B------:R-:W-:Y:S01]  /*baa0*/  VIADD R0, R29.reuse, 0x5e ;  /* 0x0000005e1d007836 */ /* 0x040fe20000000000 */
[----:B------:R-:W2:Y:S01]  /*bab0*/  LDCU UR27, c[0x0][0x39c] ;  /* 0x00007380ff1b77ac */ /* 0x000ea20008000800 */
[----:B----4-:R-:W-:Y:S01]  /*bac0*/  PRMT R13, R8, 0x7632, R13 ;  /* 0x00007632080d7816 */ /* 0x010fe2000000000d */
[----:B------:R-:W-:Y:S01]  /*bad0*/  VIADD R7, R29, 0x5f ;  /* 0x0000005f1d077836 */ /* 0x000fe20000000000 */
[----:B------:R-:W-:Y:S01]  /*bae0*/  LEA R12, P6, R6, R2, 0x1 ;  /* 0x00000002060c7211 */ /* 0x000fe200078c08ff */
[----:B------:R-:W4:Y:S02]  /*baf0*/  LDCU UR17, c[0x0][0x3b8] ;  /* 0x00007700ff1177ac */ /* 0x000f240008000800 */
[----:B------:R0:W-:Y:S01]  /*bb00*/  @P3 STG.E.U16 desc[UR8][R4.64], R13 ;  /* 0x0000000d04003986 */ /* 0x0001e2000c101508 */
[----:B------:R-:W-:Y:S01]  /*bb10*/  ISETP.LT.AND P3, PT, R0, UR29, !P0 ;  /* 0x0000001d00007c0c */ /* 0x000fe2000c761270 */
[C---:B------:R-:W-:Y:S01]  /*bb20*/  VIADD R0, R6.reuse, UR18 ;  /* 0x0000001206007c36 */ /* 0x040fe20008000000 */
[----:B------:R-:W1:Y:S01]  /*bb30*/  LDCU UR18, c[0x0][0x39c] ;  /* 0x00007380ff1277ac */ /* 0x000e620008000800 */
[----:B0-----:R-:W-:-:S03]  /*bb40*/  LEA.HI.X.SX32 R13, R6, R3, 0x1, P6 ;  /* 0x00000003060d7211 */ /* 0x001fc600030f0eff */
[CC--:B------:R-:W-:Y:S01]  /*bb50*/  LEA R6, P6, R0.reuse, R2.reuse, 0x1 ;  /* 0x0000000200067211 */ /* 0x0c0fe200078c08ff */
[C---:B------:R-:W-:Y:S01]  /*bb60*/  VIADD R8, R0.reuse, UR19 ;  /* 0x0000001300087c36 */ /* 0x040fe20008000000 */
[----:B------:R-:W-:Y:S01]  /*bb70*/  PRMT R5, R9, 0x7632, R5 ;  /* 0x0000763209057816 */ /* 0x000fe20000000005 */
[----:B------:R0:W-:Y:S01]  /*bb80*/  @P2 STG.E.U16 desc[UR8][R12.64], R9 ;  /* 0x000000090c002986 */ /* 0x0001e2000c101508 */
[----:B------:R-:W-:Y:S01]  /*bb90*/  ISETP.LT.AND P2, PT, R7, UR30, !P0 ;  /* 0x0000001e07007c0c */ /* 0x000fe2000c741270 */
[----:B------:R-:W1:Y:S01]  /*bba0*/  LDCU UR19, c[0x0][0x39c] ;  /* 0x00007380ff1377ac */ /* 0x000e620008000800 */
[----:B------:R-:W-:Y:S01]  /*bbb0*/  LEA.HI.X.SX32 R7, R0, R3, 0x1, P6 ;  /* 0x0000000300077211 */ /* 0x000fe200030f0eff */
[----:B------:R-:W-:Y:S01]  /*bbc0*/  VIADD R0, R29, 0x60 ;  /* 0x000000601d007836 */ /* 0x000fe20000000000 */
[----:B------:R-:W-:-:S03]  /*bbd0*/  LEA R4, P6, R8, R2, 0x1 ;  /* 0x0000000208047211 */ /* 0x000fc600078c08ff */
[----:B------:R1:W-:Y:S01]  /*bbe0*/  @P1 STG.E.U16 desc[UR8][R6.64], R5 ;  /* 0x0000000506001986 */ /* 0x0003e2000c101508 */
[----:B------:R-:W-:Y:S01]  /*bbf0*/  ISETP.LT.AND P1, PT, R0, UR31, !P0 ;  /* 0x0000001f00007c0c */ /* 0x000fe2000c721270 */
[----:B------:R-:W-:Y:S01]  /*bc00*/  VIADD R0, R8, UR20 ;  /* 0x0000001408007c36 */ /* 0x000fe20008000000 */
[----:B------:R-:W2:Y:S01]  /*bc10*/  LDCU UR20, c[0x0][0x39c] ;  /* 0x00007380ff1477ac */ /* 0x000ea20008000800 */
[----:B0-----:R-:W-:Y:S02]  /*bc20*/  VIADD R9, R29, 0x61 ;  /* 0x000000611d097836 */ /* 0x001fe40000000000 */
[----:B------:R-:W-:Y:S01]  /*bc30*/  VIADD R12, R0, UR21 ;  /* 0x00000015000c7c36 */ /* 0x000fe20008000000 */
[----:B------:R-:W0:Y:S01]  /*bc40*/  LDCU UR21, c[0x0][0x39c] ;  /* 0x00007380ff1577ac */ /* 0x000e220008000800 */
[----:B-1----:R-:W-:Y:S02]  /*bc50*/  LEA.HI.X.SX32 R5, R8, R3, 0x1, P6 ;  /* 0x0000000308057211 */ /* 0x002fe400030f0eff */
[----:B------:R-:W-:-:S03]  /*bc60*/  LEA R8, P6, R0, R2, 0x1 ;  /* 0x0000000200087211 */ /* 0x000fc600078c08ff */
[----:B------:R1:W-:Y:S01]  /*bc70*/  @P5 STG.E.U16 desc[UR8][R4.64], R10 ;  /* 0x0000000a04005986 */ /* 0x0003e2000c101508 */
[----:B------:R-:W-:Y:S01]  /*bc80*/  ISETP.LT.AND P5, PT, R9, UR22, !P0 ;  /* 0x0000001609007c0c */ /* 0x000fe2000c7a1270 */
[----:B------:R-:W0:Y:S01]  /*bc90*/  LDCU UR22, c[0x0][0x39c] ;  /* 0x00007380ff1677ac */ /* 0x000e220008000800 */
[-C--:B------:R-:W-:Y:S01]  /*bca0*/  LEA.HI.X.SX32 R9, R0, R3.reuse, 0x1, P6 ;  /* 0x0000000300097211 */ /* 0x080fe200030f0eff */
[C---:B------:R-:W-:Y:S01]  /*bcb0*/  VIADD R0, R29.reuse, 0x62 ;  /* 0x000000621d007836 */ /* 0x040fe20000000000 */
[-C--:B------:R-:W-:Y:S02]  /*bcc0*/  LEA R6, P6, R12, R2.reuse, 0x1 ;  /* 0x000000020c067211 */ /* 0x080fe400078c08ff */
[----:B-1----:R-:W-:Y:S02]  /*bcd0*/  PRMT R5, R10, 0x7632, R5 ;  /* 0x000076320a057816 */ /* 0x002fe40000000005 */
[CC--:B------:R-:W-:Y:S01]  /*bce0*/  LEA.HI.X.SX32 R7, R12.reuse, R3.reuse, 0x1, P6 ;  /* 0x000000030c077211 */ /* 0x0c0fe200030f0eff */
[----:B------:R-:W-:Y:S01]  /*bcf0*/  VIADD R12, R12, UR4 ;  /* 0x000000040c0c7c36 */ /* 0x000fe20008000000 */
[----:B------:R-:W1:Y:S01]  /*bd00*/  LDCU UR4, c[0x0][0x3b8] ;  /* 0x00007700ff0477ac */ /* 0x000e620008000800 */
[----:B------:R0:W-:Y:S01]  /*bd10*/  @P4 STG.E.U16 desc[UR8][R8.64], R5 ;  /* 0x0000000508004986 */ /* 0x0001e2000c101508 */
[----:B------:R-:W-:Y:S01]  /*bd20*/  ISETP.LT.AND P4, PT, R0, UR23, !P0 ;  /* 0x0000001700007c0c */ /* 0x000fe2000c781270 */
[C---:B------:R-:W-:Y:S01]  /*bd30*/  VIADD R0, R29.reuse, 0x63 ;  /* 0x000000631d007836 */ /* 0x040fe20000000000 */
[----:B------:R-:W-:Y:S01]  /*bd40*/  LEA R4, P6, R12, R2, 0x1 ;  /* 0x000000020c047211 */ /* 0x000fe200078c08ff */
[----:B------:R1:W-:Y:S01]  /*bd50*/  @P3 STG.E.U16 desc[UR8][R6.64], R11 ;  /* 0x0000000b06003986 */ /* 0x0003e2000c101508 */
[----:B------:R-:W-:Y:S01]  /*bd60*/  VIADD R10, R29, 0x64 ;  /* 0x000000641d0a7836 */ /* 0x000fe20000000000 */
[----:B------:R-:W2:Y:S01]  /*bd70*/  LDCU UR23, c[0x0][0x39c] ;  /* 0x00007380ff1777ac */ /* 0x000ea20008000800 */
[----:B------:R-:W-:Y:S01]  /*bd80*/  ISETP.LT.AND P3, PT, R0, UR24, !P0 ;  /* 0x0000001800007c0c */ /* 0x000fe2000c761270 */
[C---:B------:R-:W-:Y:S01]  /*bd90*/  VIADD R0, R12.reuse, UR6 ;  /* 0x000000060c007c36 */ /* 0x040fe20008000000 */
[----:B------:R-:W2:Y:S01]  /*bda0*/  LDCU UR6, c[0x0][0x3b8] ;  /* 0x00007700ff0677ac */ /* 0x000ea20008000800 */
[----:B0-----:R-:W-:-:S02]  /*bdb0*/  LEA.HI.X.SX32 R5, R12, R3, 0x1, P6 ;  /* 0x000000030c057211 */ /* 0x001fc400030f0eff */
[----:B------:R-:W-:Y:S02]  /*bdc0*/  PRMT R9, R11, 0x7632, R9 ;  /* 0x000076320b097816 */ /* 0x000fe40000000009 */
[----:B------:R-:W-:-:S03]  /*bdd0*/  LEA R8, P6, R0, R2, 0x1 ;  /* 0x0000000200087211 */ /* 0x000fc600078c08ff */
[----:B------:R0:W-:Y:S01]  /*bde0*/  @P2 STG.E.U16 desc[UR8][R4.64], R9 ;  /* 0x0000000904002986 */ /* 0x0001e2000c101508 */
[----:B-1----:R-:W-:Y:S01]  /*bdf0*/  VIADD R7, R29, 0x65 ;  /* 0x000000651d077836 */ /* 0x002fe20000000000 */
[----:B------:R-:W-:Y:S02]  /*be00*/  ISETP.LT.AND P2, PT, R10, UR25, !P0 ;  /* 0x000000190a007c0c */ /* 0x000fe4000c741270 */
[CC--:B0-----:R-:W-:Y:S01]  /*be10*/  LEA.HI.X.SX32 R9, R0.reuse, R3.reuse, 0x1, P6 ;  /* 0x0000000300097211 */ /* 0x0c1fe200030f0eff */
[----:B------:R-:W-:Y:S01]  /*be20*/  VIADD R0, R0, UR7 ;  /* 0x0000000700007c36 */ /* 0x000fe20008000000 */
[----:B------:R-:W-:Y:S01]  /*be30*/  PRMT R5, R16, 0x7632, R5 ;  /* 0x0000763210057816 */ /* 0x000fe20000000005 */
[----:B------:R-:W0:Y:S02]  /*be40*/  LDCU UR7, c[0x0][0x3b8] ;  /* 0x00007700ff0777ac */ /* 0x000e240008000800 */
[C---:B------:R-:W-:Y:S01]  /*be50*/  VIADD R10, R0.reuse, UR10 ;  /* 0x0000000a000a7c36 */ /* 0x040fe20008000000 */
[CC--:B------:R-:W-:Y:S01]  /*be60*/  LEA R6, P6, R0.reuse, R2.reuse, 0x1 ;  /* 0x0000000200067211 */ /* 0x0c0fe200078c08ff */
[----:B------:R-:W-:Y:S01]  /*be70*/  @P1 STG.E.U16 desc[UR8][R8.64], R16 ;  /* 0x0000001008001986 */ /* 0x000fe2000c101508 */
[----:B------:R-:W-:Y:S01]  /*be80*/  ISETP.LT.AND P1, PT, R7, UR26, !P0 ;  /* 0x0000001a07007c0c */ /* 0x000fe2000c721270 */
[----:B------:R-:W1:Y:S01]  /*be90*/  LDCU UR10, c[0x0][0x3b8] ;  /* 0x00007700ff0a77ac */ /* 0x000e620008000800 */
[----:B------:R-:W-:Y:S01]  /*bea0*/  LEA.HI.X.SX32 R7, R0, R3, 0x1, P6 ;  /* 0x0000000300077211 */ /* 0x000fe200030f0eff */
[----:B------:R-:W-:Y:S01]  /*beb0*/  VIADD R0, R29, 0x66 ;  /* 0x000000661d007836 */ /* 0x000fe20000000000 */
[----:B------:R-:W-:-:S03]  /*bec0*/  LEA R4, P6, R10, R2, 0x1 ;  /* 0x000000020a047211 */ /* 0x000fc600078c08ff */
[----:B------:R0:W-:Y:S01]  /*bed0*/  @P5 STG.E.U16 desc[UR8][R6.64], R5 ;  /* 0x0000000506005986 */ /* 0x0001e2000c101508 */
[----:B--2---:R-:W-:Y:S01]  /*bee0*/  ISETP.LT.AND P5, PT, R0, UR27, !P0 ;  /* 0x0000001b00007c0c */ /* 0x004fe2000c7a1270 */
[----:B------:R-:W-:Y:S01]  /*bef0*/  VIADD R0, R29, 0x67 ;  /* 0x000000671d007836 */ /* 0x000fe20000000000 */
[CC--:B0-----:R-:W-:Y:S01]  /*bf00*/  LEA.HI.X.SX32 R5, R10.reuse, R3.reuse, 0x1, P6 ;  /* 0x000000030a057211 */ /* 0x0c1fe200030f0eff */
[----:B------:R-:W-:Y:S01]  /*bf10*/  VIADD R10, R10, UR11 ;  /* 0x0000000b0a0a7c36 */ /* 0x000fe20008000000 */
[----:B------:R-:W-:Y:S01]  /*bf20*/  PRMT R7, R17, 0x7632, R7 ;  /* 0x0000763211077816 */ /* 0x000fe20000000007 */
[----:B------:R-:W0:Y:S02]  /*bf30*/  LDCU UR11, c[0x0][0x3b8] ;  /* 0x00007700ff0b77ac */ /* 0x000e240008000800 */
[----:B------:R2:W-:Y:S01]  /*bf40*/  @P4 STG.E.U16 desc[UR8][R4.64], R17 ;  /* 0x0000001104004986 */ /* 0x0005e2000c101508 */
[-C--:B------:R-:W-:Y:S02]  /*bf50*/  LEA R8, P6, R10, R2.reuse, 0x1 ;  /* 0x000000020a087211 */ /* 0x080fe400078c08ff */
[----:B------:R-:W-:Y:S01]  /*bf60*/  ISETP.LT.AND P4, PT, R0, UR18, !P0 ;  /* 0x0000001200007c0c */ /* 0x000fe2000c781270 */
[C---:B------:R-:W-:Y:S01]  /*bf70*/  VIADD R0, R10.reuse, UR12 ;  /* 0x0000000c0a007c36 */ /* 0x040fe20008000000 */
[----:B------:R-:W-:Y:S01]  /*bf80*/  LEA.HI.X.SX32 R9, R10, R3, 0x1, P6 ;  /* 0x000000030a097211 */ /* 0x000fe200030f0eff */
[----:B------:R-:W0:Y:S03]  /*bf90*/  LDCU UR18, c[0x0][0x39c] ;  /* 0x00007380ff1277ac */ /* 0x000e260008000800 */
[----:B------:R-:W-:Y:S01]  /*bfa0*/  LEA R6, P6, R0, R2, 0x1 ;  /* 0x0000000200067211 */ /* 0x000fe200078c08ff */
[----:B------:R1:W-:Y:S01]  /*bfb0*/  @P3 STG.E.U16 desc[UR8][R8.64], R7 ;  /* 0x0000000708003986 */ /* 0x0003e2000c101508 */
[C---:B------:R-:W-:Y:S01]  /*bfc0*/  VIADD R10, R29.reuse, 0x68 ;  /* 0x000000681d0a7836 */ /* 0x040fe20000000000 */
[----:B------:R-:W0:Y:S01]  /*bfd0*/  LDCU UR12, c[0x0][0x3b8] ;  /* 0x00007700ff0c77ac */ /* 0x000e220008000800 */
[----:B--2---:R-:W-:-:S03]  /*bfe0*/  VIADD R5, R29, 0x69 ;  /* 0x000000691d057836 */ /* 0x004fc60000000000 */
[----:B------:R-:W-:Y:S01]  /*bff0*/  ISETP.LT.AND P3, PT, R10, UR19, !P0 ;  /* 0x000000130a007c0c */ /* 0x000fe2000c761270 */
[----:B------:R-:W2:Y:S01]  /*c000*/  LDCU UR19, c[0x0][0x39c] ;  /* 0x00007380ff1377ac */ /* 0x000ea20008000800 */
[CC--:B-1----:R-:W-:Y:S01]  /*c010*/  LEA.HI.X.SX32 R7, R0.reuse, R3.reuse, 0x1, P6 ;  /* 0x0000000300077211 */ /* 0x0c2fe200030f0eff */
[----:B------:R-:W-:Y:S01]  /*c020*/  VIADD R0, R0, UR13 ;  /* 0x0000000d00007c36 */ /* 0x000fe20008000000 */
[----:B------:R-:W1:Y:S03]  /*c030*/  LDCU UR13, c[0x0][0x3b8] ;  /* 0x00007700ff0d77ac */ /* 0x000e660008000800 */
[C---:B------:R-:W-:Y:S01]  /*c040*/  VIADD R10, R0.reuse, UR14 ;  /* 0x0000000e000a7c36 */ /* 0x040fe20008000000 */
[CC--:B------:R-:W-:Y:S01]  /*c050*/  LEA R4, P6, R0.reuse, R2.reuse, 0x1 ;  /* 0x0000000200047211 */ /* 0x0c0fe200078c08ff */
[----:B------:R0:W-:Y:S01]  /*c060*/  @P2 STG.E.U16 desc[UR8][R6.64], R18 ;  /* 0x0000001206002986 */ /* 0x0001e2000c101508 */
[----:B------:R-:W-:Y:S01]  /*c070*/  ISETP.LT.AND P2, PT, R5, UR20, !P0 ;  /* 0x0000001405007c0c */ /* 0x000fe2000c741270 */
[----:B------:R-:W1:Y:S01]  /*c080*/  LDCU UR20, c[0x0][0x39c] ;  /* 0x00007380ff1477ac */ /* 0x000e620008000800 */
[----:B------:R-:W-:Y:S01]  /*c090*/  LEA.HI.X.SX32 R5, R0, R3, 0x1, P6 ;  /* 0x0000000300057211 */ /* 0x000fe200030f0eff */
[C---:B------:R-:W-:Y:S01]  /*c0a0*/  VIADD R0, R29.reuse, 0x6a ;  /* 0x0000006a1d007836 */ /* 0x040fe20000000000 */
[----:B------:R-:W-:Y:S01]  /*c0b0*/  LEA R8, P6, R10, R2, 0x1 ;  /* 0x000000020a087211 */ /* 0x000fe200078c08ff */
[----:B------:R-:W-:Y:S01]  /*c0c0*/  VIADD R13, R29, 0x71 ;  /* 0x000000711d0d7836 */ /* 0x000fe20000000000 */
[----:B------:R-:W1:Y:S01]  /*c0d0*/  LDCU UR14, c[0x0][0x3b8] ;  /* 0x00007700ff0e77ac */ /* 0x000e620008000800 */
[----:B0-----:R-:W-:-:S02]  /*c0e0*/  PRMT R7, R18, 0x7632, R7 ;  /* 0x0000763212077816 */ /* 0x001fc40000000007 */
[CC--:B------:R-:W-:Y:S01]  /*c0f0*/  LEA.HI.X.SX32 R9, R10.reuse, R3.reuse, 0x1, P6 ;  /* 0x000000030a097211 */ /* 0x0c0fe200030f0eff */
[----:B------:R-:W-:Y:S01]  /*c100*/  VIADD R10, R10, UR15 ;  /* 0x0000000f0a0a7c36 */ /* 0x000fe20008000000 */
[----:B------:R-:W0:Y:S01]  /*c110*/  LDCU UR15, c[0x0][0x39c] ;  /* 0x00007380ff0f77ac */ /* 0x000e220008000800 */
[----:B------:R1:W-:Y:S01]  /*c120*/  @P1 STG.E.U16 desc[UR8][R4.64], R7 ;  /* 0x0000000704001986 */ /* 0x0003e2000c101508 */
[----:B------:R-:W-:Y:S01]  /*c130*/  ISETP.LT.AND P1, PT, R0, UR21, !P0 ;  /* 0x0000001500007c0c */ /* 0x000fe2000c721270 */
[----:B------:R-:W-:Y:S01]  /*c140*/  VIADD R0, R29, 0x6b ;  /* 0x0000006b1d007836 */ /* 0x000fe20000000000 */
[----:B------:R-:W-:Y:S01]  /*c150*/  LEA R6, P6, R10, R2, 0x1 ;  /* 0x000000020a067211 */ /* 0x000fe200078c08ff */
[----:B------:R0:W-:Y:S03]  /*c160*/  @P5 STG.E.U16 desc[UR8][R8.64], R19 ;  /* 0x0000001308005986 */ /* 0x0001e6000c101508 */
[----:B------:R-:W-:Y:S01]  /*c170*/  ISETP.LT.AND P5, PT, R0, UR22, !P0 ;  /* 0x0000001600007c0c */ /* 0x000fe2000c7a1270 */
[C---:B---3--:R-:W-:Y:S01]  /*c180*/  VIADD R0, R10.reuse, UR16 ;  /* 0x000000100a007c36 */ /* 0x048fe20008000000 */
[----:B------:R-:W3:Y:S01]  /*c190*/  LDCU UR16, c[0x0][0x39c] ;  /* 0x00007380ff1077ac */ /* 0x000ee20008000800 */
[----:B-1----:R-:W-:-:S02]  /*c1a0*/  LEA.HI.X.SX32 R7, R10, R3, 0x1, P6 ;  /* 0x000000030a077211 */ /* 0x002fc400030f0eff */
[----:B------:R-:W-:Y:S02]  /*c1b0*/  PRMT R5, R19, 0x7632, R5 ;  /* 0x0000763213057816 */ /* 0x000fe40000000005 */
[----:B------:R-:W-:-:S03]  /*c1c0*/  LEA R4, P6, R0, R2, 0x1 ;  /* 0x0000000200047211 */ /* 0x000fc600078c08ff */
[----:B------:R1:W-:Y:S01]  /*c1d0*/  @P4 STG.E.U16 desc[UR8][R6.64], R5 ;  /* 0x0000000506004986 */ /* 0x0003e2000c101508 */
[C---:B------:R-:W-:Y:S02]  /*c1e0*/  VIADD R10, R29.reuse, 0x6c ;  /* 0x0000006c1d0a7836 */ /* 0x040fe40000000000 */
[----:B0-----:R-:W-:Y:S01]  /*c1f0*/  VIADD R9, R29, 0x6d ;  /* 0x0000006d1d097836 */ /* 0x001fe20000000000 */
[CC--:B-1----:R-:W-:Y:S01]  /*c200*/  LEA.HI.X.SX32 R5, R0.reuse, R3.reuse, 0x1, P6 ;  /* 0x0000000300057211 */ /* 0x0c2fe200030f0eff */
[----:B----4-:R-:W-:Y:S01]  /*c210*/  VIADD R0, R0, UR17 ;  /* 0x0000001100007c36 */ /* 0x010fe20008000000 */
[----:B------:R-:W-:Y:S01]  /*c220*/  ISETP.LT.AND P4, PT, R10, UR23, !P0 ;  /* 0x000000170a007c0c */ /* 0x000fe2000c781270 */
[----:B------:R-:W0:Y:S03]  /*c230*/  LDCU UR17, c[0x0][0x39c] ;  /* 0x00007380ff1177ac */ /* 0x000e260008000800 */
[CC--:B------:R-:W-:Y:S01]  /*c240*/  LEA R8, P6, R0.reuse, R2.reuse, 0x1 ;  /* 0x0000000200087211 */ /* 0x0c0fe200078c08ff */
[----:B-----5:R1:W-:Y:S01]  /*c250*/  @P3 STG.E.U16 desc[UR8][R4.64], R24 ;  /* 0x0000001804003986 */ /* 0x0203e2000c101508 */
[----:B------:R-:W-:Y:S01]  /*c260*/  ISETP.LT.AND P3, PT, R9, UR18, !P0 ;  /* 0x0000001209007c0c */ /* 0x000fe2000c761270 */
[C---:B------:R-:W-:Y:S01]  /*c270*/  VIADD R10, R0.reuse, UR4 ;  /* 0x00000004000a7c36 */ /* 0x040fe20008000000 */
[-C--:B------:R-:W-:Y:S01]  /*c280*/  LEA.HI.X.SX32 R9, R0, R3.reuse, 0x1, P6 ;  /* 0x0000000300097211 */ /* 0x080fe200030f0eff */
[C---:B------:R-:W-:Y:S01]  /*c290*/  VIADD R0, R29.reuse, 0x6e ;  /* 0x0000006e1d007836 */ /* 0x040fe20000000000 */
[----:B------:R-:W4:Y:S01]  /*c2a0*/  LDCU UR18, c[0x0][0x39c] ;  /* 0x00007380ff1277ac */ /* 0x000f220008000800 */
[----:B-1----:R-:W-:Y:S01]  /*c2b0*/  PRMT R5, R24, 0x7632, R5 ;  /* 0x0000763218057816 */ /* 0x002fe20000000005 */
[----:B------:R-:W-:Y:S01]  /*c2c0*/  VIADD R4, R29, 0x6f ;  /* 0x0000006f1d047836 */ /* 0x000fe20000000000 */
[-C--:B------:R-:W-:Y:S01]  /*c2d0*/  LEA R6, P6, R10, R2.reuse, 0x1 ;  /* 0x000000020a067211 */ /* 0x080fe200078c08ff */
[----:B------:R-:W1:Y:S02]  /*c2e0*/  LDCU UR4, c[0x0][0x3b8] ;  /* 0x00007700ff0477ac */ /* 0x000e640008000800 */
[----:B------:R5:W-:Y:S01]  /*c2f0*/  @P2 STG.E.U16 desc[UR8][R8.64], R5 ;  /* 0x0000000508002986 */ /* 0x000be2000c101508 */
[----:B--2---:R-:W-:Y:S01]  /*c300*/  ISETP.LT.AND P2, PT, R0, UR19, !P0 ;  /* 0x0000001300007c0c */ /* 0x004fe2000c741270 */
[C---:B------:R-:W-:Y:S01]  /*c310*/  VIADD R0, R10.reuse, UR6 ;  /* 0x000000060a007c36 */ /* 0x040fe20008000000 */
[-C--:B------:R-:W-:Y:S01]  /*c320*/  LEA.HI.X.SX32 R7, R10, R3.reuse, 0x1, P6 ;  /* 0x000000030a077211 */ /* 0x080fe200030f0eff */
[----:B------:R-:W2:Y:S03]  /*c330*/  LDCU UR6, c[0x0][0x3b8] ;  /* 0x00007700ff0677ac */ /* 0x000ea60008000800 */
[CC--:B------:R-:W-:Y:S01]  /*c340*/  LEA R10, P6, R0.reuse, R2.reuse, 0x1 ;  /* 0x00000002000a7211 */ /* 0x0c0fe200078c08ff */
[C---:B------:R-:W-:Y:S01]  /*c350*/  VIADD R12, R0.reuse, UR7 ;  /* 0x00000007000c7c36 */ /* 0x040fe20008000000 */
[----:B-----5:R-:W-:Y:S01]  /*c360*/  PRMT R9, R25, 0x7632, R9 ;  /* 0x0000763219097816 */ /* 0x020fe20000000009 */
[----:B------:R-:W-:Y:S01]  /*c370*/  @P1 STG.E.U16 desc[UR8][R6.64], R25 ;  /* 0x0000001906001986 */ /* 0x000fe2000c101508 */
[-C--:B------:R-:W-:Y:S01]  /*c380*/  LEA.HI.X.SX32 R11, R0, R3.reuse, 0x1, P6 ;  /* 0x00000003000b7211 */ /* 0x080fe200030f0eff */
[----:B------:R-:W-:Y:S01]  /*c390*/  VIADD R0, R29, 0x70 ;  /* 0x000000701d007836 */ /* 0x000fe20000000000 */
[----:B------:R-:W-:Y:S01]  /*c3a0*/  ISETP.LT.AND P1, PT, R4, UR20, !P0 ;  /* 0x0000001404007c0c */ /* 0x000fe2000c721270 */
[----:B------:R-:W5:Y:S01]  /*c3b0*/  LDCU UR7, c[0x0][0x3b8] ;  /* 0x00007700ff0777ac */ /* 0x000f620008000800 */
[----:B------:R-:W-:Y:S01]  /*c3c0*/  LEA R8, P6, R12, R2, 0x1 ;  /* 0x000000020c087211 */ /* 0x000fe200078c08ff */
[----:B------:R0:W-:Y:S01]  /*c3d0*/  @P5 STG.E.U16 desc[UR8][R10.64], R9 ;  /* 0x000000090a005986 */ /* 0x0001e2000c101508 */
[----:B------:R-:W-:Y:S01]  /*c3e0*/  ISETP.LT.AND P5, PT, R0, UR15, !P0 ;  /* 0x0000000f00007c0c */ /* 0x000fe2000c7a1270 */
[----:B------:R-:W-:Y:S01]  /*c3f0*/  VIADD R0, R12, UR10 ;  /* 0x0000000a0c007c36 */ /* 0x000fe20008000000 */
[----:B------:R-:W1:Y:S01]  /*c400*/  LDCU UR15, c[0x0][0x39c] ;  /* 0x00007380ff0f77ac */ /* 0x000e620008000800 */
[----:B------:R-:W1:Y:S02]  /*c410*/  LDS.128 R4, [R28] ;  /* 0x000000001c047984 */ /* 0x000e640000000c00 */
[----:B------:R-:W-:Y:S01]  /*c420*/  VIADD R14, R0, UR11 ;  /* 0x0000000b000e7c36 */ /* 0x000fe20008000000 */
[----:B------:R-:W1:Y:S01]  /*c430*/  LDCU UR10, c[0x0][0x3b8] ;  /* 0x00007700ff0a77ac */ /* 0x000e620008000800 */
[----:B------:R-:W1:Y:S01]  /*c440*/  LDCU UR11, c[0x0][0x3b8] ;  /* 0x00007700ff0b77ac */ /* 0x000e620008000800 */
[----:B0-----:R-:W-:-:S02]  /*c450*/  LEA.HI.X.SX32 R9, R12, R3, 0x1, P6 ;  /* 0x000000030c097211 */ /* 0x001fc400030f0eff */
[----:B------:R-:W-:-:S03]  /*c460*/  LEA R12, P6, R0, R2, 0x1 ;  /* 0x00000002000c7211 */ /* 0x000fc600078c08ff */
[----:B------:R0:W-:Y:S01]  /*c470*/  @P4 STG.E.U16 desc[UR8][R8.64], R26 ;  /* 0x0000001a08004986 */ /* 0x0001e2000c101508 */
[----:B---3--:R-:W-:Y:S01]  /*c480*/  ISETP.LT.AND P4, PT, R13, UR16, !P0 ;  /* 0x000000100d007c0c */ /* 0x008fe2000c781270 */
[----:B------:R-:W3:Y:S01]  /*c490*/  LDCU UR16, c[0x0][0x39c] ;  /* 0x00007380ff1077ac */ /* 0x000ee20008000800 */
[-C--:B------:R-:W-:Y:S01]  /*c4a0*/  LEA.HI.X.SX32 R13, R0, R3.reuse, 0x1, P6 ;  /* 0x00000003000d7211 */ /* 0x080fe200030f0eff */
[C---:B------:R-:W-:Y:S01]  /*c4b0*/  VIADD R0, R29.reuse, 0x72 ;  /* 0x000000721d007836 */ /* 0x040fe20000000000 */
[-C--:B------:R-:W-:Y:S02]  /*c4c0*/  LEA R10, P6, R14, R2.reuse, 0x1 ;  /* 0x000000020e0a7211 */ /* 0x080fe400078c08ff */
[----:B0-----:R-:W-:Y:S02]  /*c4d0*/  PRMT R9, R26, 0x7632, R9 ;  /* 0x000076321a097816 */ /* 0x001fe40000000009 */
        /* <DEDUP_REMOVED lines=8> */
[----:B----4-:R-:W-:Y:S01]  /*c560*/  ISETP.LT.AND P2, PT, R0, UR18, !P0 ;  /* 0x0000001200007c0c */ /* 0x010fe2000c741270 */
[C---:B------:R-:W-:Y:S01]  /*c570*/  VIADD R0, R14.reuse, UR13 ;  /* 0x0000000d0e007c36 */ /* 0x040fe20008000000 */
[----:B------:R-:W4:Y:S01]  /*c580*/  LDCU UR13, c[0x0][0x39c] ;  /* 0x00007380ff0d77ac */ /* 0x000f220008000800 */
[----:B-1----:R-:W-:-:S02]  /*c590*/  LEA.HI.X.SX32 R9, R14, R3, 0x1, P6 ;  /* 0x000000030e097211 */ /* 0x002fc400030f0eff */
[----:B------:R-:W-:Y:S02]  /*c5a0*/  PRMT R13, R27, 0x7632, R13 ;  /* 0x000076321b0d7816 */ /* 0x000fe4000000000d */
[-C--:B------:R-:W-:Y:S01]  /*c5b0*/  LEA R12, P6, R0, R2.reuse, 0x1 ;  /* 0x00000002000c7211 */ /* 0x080fe200078c08ff */
[C---:B------:R-:W-:Y:S02]  /*c5c0*/  VIADD R14, R29.reuse, 0x74 ;  /* 0x000000741d0e7836 */ /* 0x040fe40000000000 */
[----:B------:R1:W-:Y:S01]  /*c5d0*/  @P1 STG.E.U16 desc[UR8][R8.64], R13 ;  /* 0x0000000d08001986 */ /* 0x0003e2000c101508 */
[----:B0-----:R-:W-:Y:S02]  /*c5e0*/  VIADD R11, R29, 0x75 ;  /* 0x000000751d0b7836 */ /* 0x001fe40000000000 */
[----:B------:R-:W-:Y:S01]  /*c5f0*/  ISETP.LT.AND P1, PT, R14, UR15, !P0 ;  /* 0x0000000f0e007c0c */ /* 0x000fe2000c721270 */
[----:B------:R-:W0:Y:S01]  /*c600*/  LDCU UR15, c[0x0][0x39c] ;  /* 0x00007380ff0f77ac */ /* 0x000e220008000800 */
[CC--:B-1----:R-:W-:Y:S01]  /*c610*/  LEA.HI.X.SX32 R13, R0.reuse, R3.reuse, 0x1, P6 ;  /* 0x00000003000d7211 */ /* 0x0c2fe200030f0eff */
[----:B------:R-:W-:Y:S01]  /*c620*/  VIADD R0, R0, UR14 ;  /* 0x0000000e00007c36 */ /* 0x000fe20008000000 */
[----:B------:R-:W-:Y:S01]  /*c630*/  PRMT R9, R4, 0x7632, R9 ;  /* 0x0000763204097816 */ /* 0x000fe20000000009 */
[----:B------:R-:W1:Y:S02]  /*c640*/  LDCU UR14, c[0x0][0x39c] ;  /* 0x00007380ff0e77ac */ /* 0x000e640008000800 */
[C---:B------:R-:W-:Y:S01]  /*c650*/  VIADD R14, R0.reuse, UR4 ;  /* 0x00000004000e7c36 */ /* 0x040fe20008000000 */
[CC--:B------:R-:W-:Y:S01]  /*c660*/  LEA R10, P6, R0.reuse, R2.reuse, 0x1 ;  /* 0x00000002000a7211 */ /* 0x0c0fe200078c08ff */
[----:B------:R-:W-:Y:S01]  /*c670*/  @P5 STG.E.U16 desc[UR8][R12.64], R4 ;  /* 0x000000040c005986 */ /* 0x000fe2000c101508 */
[----:B---3--:R-:W-:Y:S01]  /*c680*/  ISETP.LT.AND P5, PT, R11, UR16, !P0 ;  /* 0x000000100b007c0c */ /* 0x008fe2000c7a1270 */
[----:B------:R-:W3:Y:S01]  /*c690*/  LDCU UR4, c[0x0][0x3b8] ;  /* 0x00007700ff0477ac */ /* 0x000ee20008000800 */
[----:B------:R-:W-:Y:S01]  /*c6a0*/  LEA.HI.X.SX32 R11, R0, R3, 0x1, P6 ;  /* 0x00000003000b7211 */ /* 0x000fe200030f0eff */
[----:B------:R-:W-:Y:S01]  /*c6b0*/  VIADD R0, R29, 0x76 ;  /* 0x000000761d007836 */ /* 0x000fe20000000000 */
[----:B------:R-:W-:-:S03]  /*c6c0*/  LEA R8, P6, R14, R2, 0x1 ;  /* 0x000000020e087211 */ /* 0x000fc600078c08ff */
[----:B------:R0:W-:Y:S01]  /*c6d0*/  @P4 STG.E.U16 desc[UR8][R10.64], R9 ;  /* 0x000000090a004986 */ /* 0x0001e2000c101508 */
[----:B----4-:R-:W-:Y:S01]  /*c6e0*/  ISETP.LT.AND P4, PT, R0, UR13, !P0 ;  /* 0x0000000d00007c0c */ /* 0x010fe2000c781270 */
[----:B------:R-:W-:Y:S01]  /*c6f0*/  VIADD R0, R29, 0x77 ;  /* 0x000000771d007836 */ /* 0x000fe20000000000 */
[----:B------:R-:W4:Y:S01]  /*c700*/  LDCU UR13, c[0x0][0x39c] ;  /* 0x00007380ff0d77ac */ /* 0x000f220008000800 */
[C---:B0-----:R-:W-:Y:S01]  /*c710*/  LEA.HI.X.SX32 R9, R14.reuse, R3, 0x1, P6 ;  /* 0x000000030e097211 */ /* 0x041fe200030f0eff */
[----:B--2---:R-:W-:Y:S01]  /*c720*/  VIADD R14, R14, UR6 ;  /* 0x000000060e0e7c36 */ /* 0x004fe20008000000 */
[----:B------:R-:W-:Y:S01]  /*c730*/  PRMT R15, R5, 0x7632, R15 ;  /* 0x00007632050f7816 */ /* 0x000fe2000000000f */
[----:B------:R-:W-:Y:S01]  /*c740*/  VIADD R4, R29, 0x78 ;  /* 0x000000781d047836 */ /* 0x000fe20000000000 */
[----:B------:R-:W0:Y:S01]  /*c750*/  LDCU UR6, c[0x0][0x3b8] ;  /* 0x00007700ff0677ac */ /* 0x000e220008000800 */
[----:B------:R2:W-:Y:S01]  /*c760*/  @P3 STG.E.U16 desc[UR8][R8.64], R5 ;  /* 0x0000000508003986 */ /* 0x0005e2000c101508 */
[----:B------:R-:W-:-:S02]  /*c770*/  LEA R12, P6, R14, R2, 0x1 ;  /* 0x000000020e0c7211 */ /* 0x000fc400078c08ff */
[----:B------:R-:W-:Y:S01]  /*c780*/  ISETP.LT.AND P3, PT, R0, UR15, !P0 ;  /* 0x0000000f00007c0c */ /* 0x000fe2000c761270 */
[C---:B-----5:R-:W-:Y:S01]  /*c790*/  VIADD R0, R14.reuse, UR7 ;  /* 0x000000070e007c36 */ /* 0x060fe20008000000 */
[-C--:B------:R-:W-:Y:S01]  /*c7a0*/  LEA.HI.X.SX32 R13, R14, R3.reuse, 0x1, P6 ;  /* 0x000000030e0d7211 */ /* 0x080fe200030f0eff */
[----:B------:R-:W5:Y:S01]  /*c7b0*/  LDS.128 R8, [R28+0x2000] ;  /* 0x002000001c087984 */ /* 0x000f620000000c00 */
[----:B------:R-:W0:Y:S02]  /*c7c0*/  LDCU UR7, c[0x0][0x3b8] ;  /* 0x00007700ff0777ac */ /* 0x000e240008000800 */
[-C--:B------:R-:W-:Y:S01]  /*c7d0*/  LEA R14, P6, R0, R2.reuse, 0x1 ;  /* 0x00000002000e7211 */ /* 0x080fe200078c08ff */
[----:B------:R3:W-:Y:S01]  /*c7e0*/  @P2 STG.E.U16 desc[UR8][R12.64], R15 ;  /* 0x0000000f0c002986 */ /* 0x0007e2000c101508 */
[----:B-1----:R-:W-:Y:S01]  /*c7f0*/  ISETP.LT.AND P2, PT, R4, UR14, !P0 ;  /* 0x0000000e04007c0c */ /* 0x002fe2000c741270 */
[----:B------:R-:W1:Y:S01]  /*c800*/  LDCU UR14, c[0x0][0x39c] ;  /* 0x00007380ff0e77ac */ /* 0x000e620008000800 */
[----:B--2---:R-:W-:Y:S01]  /*c810*/  VIADD R5, R29, 0x79 ;  /* 0x000000791d057836 */ /* 0x004fe20000000000 */
[CC--:B---3--:R-:W-:Y:S01]  /*c820*/  LEA.HI.X.SX32 R15, R0.reuse, R3.reuse, 0x1, P6 ;  /* 0x00000003000f7211 */ /* 0x0c8fe200030f0eff */
[----:B------:R-:W-:Y:S01]  /*c830*/  VIADD R0, R0, UR10 ;  /* 0x0000000a00007c36 */ /* 0x000fe20008000000 */
[----:B------:R-:W-:Y:S01]  /*c840*/  PRMT R13, R6, 0x7632, R13 ;  /* 0x00007632060d7816 */ /* 0x000fe2000000000d */
[----:B------:R-:W2:Y:S02]  /*c850*/  LDCU UR10, c[0x0][0x3b8] ;  /* 0x00007700ff0a77ac */ /* 0x000ea40008000800 */
[----:B------:R-:W-:Y:S01]  /*c860*/  @P1 STG.E.U16 desc[UR8][R14.64], R6 ;  /* 0x000000060e001986 */ /* 0x000fe2000c101508 */
[----:B----4-:R-:W-:Y:S01]  /*c870*/  ISETP.LT.AND P1, PT, R5, UR13, !P0 ;  /* 0x0000000d05007c0c */ /* 0x010fe2000c721270 */
[----:B------:R-:W3:Y:S01]  /*c880*/  LDCU UR13, c[0x0][0x39c] ;  /* 0x00007380ff0d77ac */ /* 0x000ee20008000800 */
[CC--:B------:R-:W-:Y:S01]  /*c890*/  LEA R4, P6, R0.reuse, R2.reuse, 0x1 ;  /* 0x0000000200047211 */ /* 0x0c0fe200078c08ff */
[C---:B------:R-:W-:Y:S01]  /*c8a0*/  VIADD R16, R0.reuse, UR11 ;  /* 0x0000000b00107c36 */ /* 0x040fe20008000000 */
[----:B------:R-:W4:Y:S02]  /*c8b0*/  LDCU UR11, c[0x0][0x39c] ;  /* 0x00007380ff0b77ac */ /* 0x000f240008000800 */
[----:B------:R-:W-:Y:S01]  /*c8c0*/  LEA.HI.X.SX32 R5, R0, R3, 0x1, P6 ;  /* 0x0000000300057211 */ /* 0x000fe200030f0eff */
[----:B------:R-:W-:Y:S01]  /*c8d0*/  VIADD R0, R29, 0x7a ;  /* 0x0000007a1d007836 */ /* 0x000fe20000000000 */
[----:B------:R-:W-:-:S03]  /*c8e0*/  LEA R12, P6, R16, R2, 0x1 ;  /* 0x00000002100c7211 */ /* 0x000fc600078c08ff */
[----:B------:R0:W-:Y:S01]  /*c8f0*/  @P5 STG.E.U16 desc[UR8][R4.64], R13 ;  /* 0x0000000d04005986 */ /* 0x0001e2000c101508 */
[----:B-1----:R-:W-:Y:S01]  /*c900*/  ISETP.LT.AND P5, PT, R0, UR14, !P0 ;  /* 0x0000000e00007c0c */ /* 0x002fe2000c7a1270 */
[C---:B------:R-:W-:Y:S01]  /*c910*/  VIADD R0, R29.reuse, 0x7b ;  /* 0x0000007b1d007836 */ /* 0x040fe20000000000 */
[CC--:B0-----:R-:W-:Y:S01]  /*c920*/  LEA.HI.X.SX32 R13, R16.reuse, R3.reuse, 0x1, P6 ;  /* 0x00000003100d7211 */ /* 0x0c1fe200030f0eff */
[----:B------:R-:W-:Y:S01]  /*c930*/  VIADD R16, R16, UR12 ;  /* 0x0000000c10107c36 */ /* 0x000fe20008000000 */
[----:B------:R-:W0:Y:S03]  /*c940*/  LDCU UR12, c[0x0][0x39c] ;  /* 0x00007380ff0c77ac */ /* 0x000e260008000800 */
[----:B------:R1:W-:Y:S01]  /*c950*/  @P4 STG.E.U16 desc[UR8][R12.64], R7 ;  /* 0x000000070c004986 */ /* 0x0003e2000c101508 */
[-C--:B------:R-:W-:Y:S02]  /*c960*/  LEA R14, P6, R16, R2.reuse, 0x1 ;  /* 0x00000002100e7211 */ /* 0x080fe400078c08ff */
[----:B---3--:R-:W-:Y:S01]  /*c970*/  ISETP.LT.AND P4, PT, R0, UR13, !P0 ;  /* 0x0000000d00007c0c */ /* 0x008fe2000c781270 */
[C---:B------:R-:W-:Y:S01]  /*c980*/  VIADD R0, R16.reuse, UR4 ;  /* 0x0000000410007c36 */ /* 0x040fe20008000000 */
[----:B------:R-:W-:Y:S01]  /*c990*/  LEA.HI.X.SX32 R15, R16, R3, 0x1, P6 ;  /* 0x00000003100f7211 */ /* 0x000fe200030f0eff */
[----:B------:R-:W-:Y:S01]  /*c9a0*/  VIADD R6, R29, 0x7c ;  /* 0x0000007c1d067836 */ /* 0x000fe20000000000 */
[----:B------:R-:W3:Y:S02]  /*c9b0*/  LDCU UR4, c[0x0][0x3b8] ;  /* 0x00007700ff0477ac */ /* 0x000ee40008000800 */
[----:B------:R-:W-:-:S02]  /*c9c0*/  LEA R4, P6, R0, R2, 0x1 ;  /* 0x0000000200047211 */ /* 0x000fc400078c08ff */
[----:B-1----:R-:W-:Y:S02]  /*c9d0*/  PRMT R13, R7, 0x7632, R13 ;  /* 0x00007632070d7816 */ /* 0x002fe4000000000d */
[CC--:B------:R-:W-:Y:S01]  /*c9e0*/  LEA.HI.X.SX32 R5, R0.reuse, R3.reuse, 0x1, P6 ;  /* 0x0000000300057211 */ /* 0x0c0fe200030f0eff */
[----:B------:R-:W-:Y:S01]  /*c9f0*/  VIADD R0, R0, UR6 ;  /* 0x0000000600007c36 */ /* 0x000fe20008000000 */
[----:B------:R-:W1:Y:S01]  /*ca00*/  LDCU UR6, c[0x0][0x3b8] ;  /* 0x00007700ff0677ac */ /* 0x000e620008000800 */
[----:B------:R-:W-:Y:S01]  /*ca10*/  @P3 STG.E.U16 desc[UR8][R14.64], R13 ;  /* 0x0000000d0e003986 */ /* 0x000fe2000c101508 */
[----:B----4-:R-:W-:Y:S01]  /*ca20*/  ISETP.LT.AND P3, PT, R6, UR11, !P0 ;  /* 0x0000000b06007c0c */ /* 0x010fe2000c761270 */
[----:B------:R-:W4:Y:S01]  /*ca30*/  LDCU UR11, c[0x0][0x3b8] ;  /* 0x00007700ff0b77ac */ /* 0x000f220008000800 */
[C---:B------:R-:W-:Y:S01]  /*ca40*/  LEA R16, P6, R0.reuse, R2, 0x1 ;  /* 0x0000000200107211 */ /* 0x040fe200078c08ff */
[C---:B------:R-:W-:Y:S02]  /*ca50*/  VIADD R6, R0.reuse, UR7 ;  /* 0x0000000700067c36 */ /* 0x040fe40008000000 */
[----:B------:R-:W-:Y:S01]  /*ca60*/  VIADD R7, R29, 0x7d ;  /* 0x0000007d1d077836 */ /* 0x000fe20000000000 */
[----:B------:R-:W1:Y:S01]  /*ca70*/  LDCU UR7, c[0x0][0x3b8] ;  /* 0x00007700ff0777ac */ /* 0x000e620008000800 */
[----:B------:R-:W-:Y:S01]  /*ca80*/  LEA.HI.X.SX32 R17, R0, R3, 0x1, P6 ;  /* 0x0000000300117211 */ /* 0x000fe200030f0eff */
[----:B--2---:R-:W-:Y:S01]  /*ca90*/  VIADD R0, R6, UR10 ;  /* 0x0000000a06007c36 */ /* 0x004fe20008000000 */
[----:B-----5:R2:W-:Y:S01]  /*caa0*/  @P2 STG.E.U16 desc[UR8][R4.64], R8 ;  /* 0x0000000804002986 */ /* 0x0205e2000c101508 */
[----:B0-----:R-:W-:Y:S01]  /*cab0*/  ISETP.LT.AND P2, PT, R7, UR12, !P0 ;  /* 0x0000000c07007c0c */ /* 0x001fe2000c741270 */
[----:B------:R-:W0:Y:S01]  /*cac0*/  LDCU UR10, c[0x0][0x39c] ;  /* 0x00007380ff0a77ac */ /* 0x000e220008000800 */
[----:B---3--:R-:W-:Y:S01]  /*cad0*/  VIADD R7, R0, UR4 ;  /* 0x0000000400077c36 */ /* 0x008fe20008000000 */
[----:B--2---:R-:W-:-:S03]  /*cae0*/  PRMT R5, R8, 0x7632, R5 ;  /* 0x0000763208057816 */ /* 0x004fc60000000005 */
[----:B----4-:R-:W-:Y:S01]  /*caf0*/  VIADD R8, R7, UR11 ;  /* 0x0000000b07087c36 */ /* 0x010fe20008000000 */
[-C--:B------:R-:W-:Y:S01]  /*cb00*/  LEA R4, P6, R6, R2.reuse, 0x1 ;  /* 0x0000000206047211 */ /* 0x080fe200078c08ff */
[----:B------:R2:W-:Y:S01]  /*cb10*/  @P1 STG.E.U16 desc[UR8][R16.64], R5 ;  /* 0x0000000510001986 */ /* 0x0005e2000c101508 */
[-C--:B------:R-:W-:Y:S01]  /*cb20*/  LEA R12, P1, R0, R2.reuse, 0x1 ;  /* 0x00000002000c7211 */ /* 0x080fe200078208ff */
[----:B-1----:R-:W-:Y:S02]  /*cb30*/  VIADD R18, R8, UR6 ;  /* 0x0000000608127c36 */ /* 0x002fe40008000000 */
[----:B------:R-:W-:Y:S01]  /*cb40*/  VIADD R20, R29, 0x7e ;  /* 0x0000007e1d147836 */ /* 0x000fe20000000000 */
[-C--:B------:R-:W-:Y:S01]  /*cb50*/  LEA.HI.X.SX32 R13, R0, R3.reuse, 0x1, P1 ;  /* 0x00000003000d7211 */ /* 0x080fe200008f0eff */
[----:B------:R-:W-:Y:S01]  /*cb60*/  VIADD R0, R18, UR7 ;  /* 0x0000000712007c36 */ /* 0x000fe20008000000 */
[----:B--2---:R-:W-:Y:S02]  /*cb70*/  LEA.HI.X.SX32 R5, R6, R3, 0x1, P6 ;  /* 0x0000000306057211 */ /* 0x004fe400030f0eff */
[-C--:B------:R-:W-:Y:S01]  /*cb80*/  LEA R6, P6, R7, R2.reuse, 0x1 ;  /* 0x0000000207067211 */ /* 0x080fe200078c08ff */
[----:B------:R-:W-:Y:S01]  /*cb90*/  VIADD R19, R29, 0x7f ;  /* 0x0000007f1d137836 */ /* 0x000fe20000000000 */
[----:B------:R-:W-:-:S02]  /*cba0*/  LEA R16, P1, R18, R2, 0x1 ;  /* 0x0000000212107211 */ /* 0x000fc400078208ff */
[-C--:B------:R-:W-:Y:S02]  /*cbb0*/  LEA.HI.X.SX32 R7, R7, R3.reuse, 0x1, P6 ;  /* 0x0000000307077211 */ /* 0x080fe400030f0eff */
[-C--:B------:R-:W-:Y:S02]  /*cbc0*/  LEA R14, P6, R8, R2.reuse, 0x1 ;  /* 0x00000002080e7211 */ /* 0x080fe400078c08ff */
[-C--:B------:R-:W-:Y:S02]  /*cbd0*/  LEA.HI.X.SX32 R17, R18, R3.reuse, 0x1, P1 ;  /* 0x0000000312117211 */ /* 0x080fe400008f0eff */
[----:B------:R-:W-:Y:S02]  /*cbe0*/  LEA.HI.X.SX32 R15, R8, R3, 0x1, P6 ;  /* 0x00000003080f7211 */ /* 0x000fe400030f0eff */
[----:B------:R-:W-:Y:S02]  /*cbf0*/  LEA R2, P6, R0, R2, 0x1 ;  /* 0x0000000200027211 */ /* 0x000fe400078c08ff */
[----:B0-----:R-:W-:-:S02]  /*cc00*/  ISETP.LT.AND P1, PT, R20, UR10, !P0 ;  /* 0x0000000a14007c0c */ /* 0x001fc4000c721270 */
[----:B------:R-:W-:Y:S02]  /*cc10*/  ISETP.LT.AND P0, PT, R19, UR5, !P0 ;  /* 0x0000000513007c0c */ /* 0x000fe4000c701270 */
[----:B------:R-:W-:Y:S01]  /*cc20*/  LEA.HI.X.SX32 R3, R0, R3, 0x1, P6 ;  /* 0x0000000300037211 */ /* 0x000fe200030f0eff */
[----:B------:R0:W-:Y:S01]  /*cc30*/  @P5 STG.E.U16 desc[UR8][R4.64], R9 ;  /* 0x0000000904005986 */ /* 0x0001e2000c101508 */
[----:B------:R-:W-:-:S05]  /*cc40*/  PRMT R0, R9, 0x7632, R0 ;  /* 0x0000763209007816 */ /* 0x000fca0000000000 */
[----:B------:R1:W-:Y:S01]  /*cc50*/  @P4 STG.E.U16 desc[UR8][R12.64], R0 ;  /* 0x000000000c004986 */ /* 0x0003e2000c101508 */
[----:B0-----:R-:W-:-:S03]  /*cc60*/  PRMT R5, R10, 0x7632, R5 ;  /* 0x000076320a057816 */ /* 0x001fc60000000005 */
[----:B------:R1:W-:Y:S04]  /*cc70*/  @P3 STG.E.U16 desc[UR8][R6.64], R10 ;  /* 0x0000000a06003986 */ /* 0x0003e8000c101508 */
[----:B------:R1:W-:Y:S04]  /*cc80*/  @P2 STG.E.U16 desc[UR8][R14.64], R5 ;  /* 0x000000050e002986 */ /* 0x0003e8000c101508 */
[----:B------:R1:W-:Y:S01]  /*cc90*/  @P1 STG.E.U16 desc[UR8][R16.64], R11 ;  /* 0x0000000b10001986 */ /* 0x0003e2000c101508 */
[----:B------:R-:W-:Y:S05]  /*cca0*/  @!P0 EXIT ;  /* 0x000000000000894d */ /* 0x000fea0003800000 */
[----:B-1----:R-:W-:-:S05]  /*ccb0*/  PRMT R11, R11, 0x7632, R11 ;  /* 0x000076320b0b7816 */ /* 0x002fca000000000b */
[----:B------:R-:W-:Y:S01]  /*ccc0*/  STG.E.U16 desc[UR8][R2.64], R11 ;  /* 0x0000000b02007986 */ /* 0x000fe2000c101508 */
[----:B------:R-:W-:Y:S05]  /*ccd0*/  EXIT ;  /* 0x000000000000794d */ /* 0x000fea0003800000 */
.L_x_3:
[----:B------:R-:W-:-:S00]  /*cce0*/  BRA `(.L_x_3) ;  /* 0xfffffffc00fc7947 */ /* 0x000fc0000383ffff */
[----:B------:R-:W-:-:S00]  /*ccf0*/  NOP ;  /* 0x0000000000007918 */ /* 0x000fc00000000000 */
        /* <DEDUP_REMOVED lines=8> */
.L_x_4:


//--------------------- .nv.shared.matmul_kernel  --------------------------
	.section	.nv.shared.matmul_kernel,"aw",@nobits
	.sectionflags	@""
	.align	16
	.zero		1024


//--------------------- .nv.shared.reserved.0     --------------------------
	.section	.nv.shared.reserved.0,"aw",@nobits
	.weak		__nv_reservedSMEM_offset_0_alias
	.size		__nv_reservedSMEM_offset_0_alias, 0, 64
	.other		__nv_reservedSMEM_offset_0_alias,@"STO_CUDA_RESERVED_SHARED STV_DEFAULT"
__nv_reservedSMEM_offset_0_alias:
	.zero		0
	.zero		64


//--------------------- .nv.constant0.matmul_kernel --------------------------
	.section	.nv.constant0.matmul_kernel,"a",@progbits
	.sectionflags	@""
	.align	4
.nv.constant0.matmul_kernel:
	.zero		976


//--------------------- SYMBOLS --------------------------

	.type		.nv.reservedSmem.offset0,@object
	.size		.nv.reservedSmem.offset0,0x4
	.type		.nv.reservedSmem.cap,@object
	.size		.nv.reservedSmem.cap,0x4
